// auto-generated by cutlass_sweep.gemm — config: {"arch": "sm_100", "cluster_m": 1, "cluster_n": 1, "dtype": "e4m3", "dtype_b": "e5m2", "layout": "nn", "stages": 0, "tile_k": 64, "tile_m": 128, "tile_n": 256}
#include "cutlass/cutlass.h"
#include "cutlass/gemm/collective/collective_builder.hpp"
#include "cutlass/gemm/device/gemm_universal_adapter.h"
#include "cutlass/gemm/kernel/gemm_universal.hpp"
#include "cutlass/epilogue/collective/collective_builder.hpp"

using ElemA = cutlass::float_e4m3_t;
using ElemB = cutlass::float_e5m2_t;
using ElemCD = cutlass::float_e4m3_t;
using Acc  = float;
using TileShape    = cute::Shape<cute::_128, cute::_256, cute::_64>;
using ClusterShape = cute::Shape<cute::_1, cute::_1, cute::_1>;

using CollectiveEpilogue = typename cutlass::epilogue::collective::CollectiveBuilder<
    cutlass::arch::Sm100, cutlass::arch::OpClassTensorOp,
    TileShape, ClusterShape,
    cutlass::epilogue::collective::EpilogueTileAuto,
    Acc, Acc,
    ElemCD, cutlass::layout::RowMajor, 128 / cutlass::sizeof_bits<ElemCD>::value,
    ElemCD, cutlass::layout::RowMajor, 128 / cutlass::sizeof_bits<ElemCD>::value,
    cutlass::epilogue::collective::EpilogueScheduleAuto
  >::CollectiveOp;

using CollectiveMainloop = typename cutlass::gemm::collective::CollectiveBuilder<
    cutlass::arch::Sm100, cutlass::arch::OpClassTensorOp,
    ElemA, cutlass::layout::RowMajor, 128 / cutlass::sizeof_bits<ElemA>::value,
    ElemB, cutlass::layout::RowMajor, 128 / cutlass::sizeof_bits<ElemB>::value,
    Acc,
    TileShape, ClusterShape,
    cutlass::gemm::collective::StageCountAutoCarveout<static_cast<int>(sizeof(typename CollectiveEpilogue::SharedStorage))>,
    cutlass::gemm::collective::KernelScheduleAuto
  >::CollectiveOp;

using GemmKernel = cutlass::gemm::kernel::GemmUniversal<
    cute::Shape<int,int,int,int>,
    CollectiveMainloop,
    CollectiveEpilogue
>;
using Gemm = cutlass::gemm::device::GemmUniversalAdapter<GemmKernel>;

// Force the device kernel symbol into the cubin without needing a host main.
auto* _anchor = &cutlass::device_kernel<GemmKernel>;


// ===== COMPILED SASS (sm_100a) =====

	.target	sm_100a

	.elftype	@"ET_EXEC"


//--------------------- .note.nv.tkinfo           --------------------------
	.section	.note.nv.tkinfo,"",@"SHT_NOTE"
	.sectionflags	@"SHF_NOTE_NV_TKINFO"
	.tkinfo
        /*0018*/ 	.word	0x00000002
        /*0030*/ 	.string	""
        /*0030*/ 	.string	"ptxas"
        /*0030*/ 	.string	"Cuda compilation tools, release 13.0, V13.0.88"
        /*0030*/ 	.string	"Build cuda_13.0.r13.0/compiler.36424714_0"
        /*0030*/ 	.string	"-arch sm_100a -m 64 "



//--------------------- .note.nv.cuinfo           --------------------------
	.section	.note.nv.cuinfo,"",@"SHT_NOTE"
	.sectionflags	@"SHF_NOTE_NV_CUINFO"
        /*0018*/ 	.short	0x0002
        /*001a*/ 	.short	0x0064
        /*001c*/ 	.short	0x0082
	.zero		2


//--------------------- .nv.info                  --------------------------
	.section	.nv.info,"",@"SHT_CUDA_INFO"
	.align	4


	//----- nvinfo : EIATTR_REGCOUNT
	.align		4
        /*0000*/ 	.byte	0x04, 0x2f
        /*0002*/ 	.short	(.L_20 - .L_19)
	.align		4
.L_19:
        /*0004*/ 	.word	index@(_ZN7cutlass13device_kernelINS_4gemm6kernel13GemmUniversalIN4cute5tupleIJiiiiEEENS1_10collective13CollectiveMmaINS1_35MainloopSm100TmaUmmaWarpSpecializedILi7ELi2ELi2ENS5_IJNS4_1CILi1EEESB_SB_EEEEENS5_IJNSA_ILi128EEENSA_ILi256EEENSA_ILi64EEEEEENS_12float_e4m3_tENS5_IJlSB_lEEENS_12float_e5m2_tENS5_IJSB_llEEENS4_8TiledMMAINS4_8MMA_AtomIJNS4_10MMA_TraitsINS4_19SM100_MMA_F8F6F4_SSEJSI_SK_fSE_SF_NS4_17integral_constantINS4_4UMMA5MajorELSS_0EEENSQ_ISS_LSS_1EEENSQ_INSR_7ScaleInELSV_0EEESW_EEEEEENS4_6LayoutISC_NS5_IJNSA_ILi0EEES10_S10_EEEEENS5_IJNS4_10UnderscoreES13_S13_EEEEENS4_13SM90_TMA_LOADENS4_14ComposedLayoutINS4_7SwizzleILi2ELi4ELi3EEENS4_18smem_ptr_flag_bitsILi8EEENSZ_INS5_IJNSA_ILi8EEESG_EEENS5_IJSG_SB_EEEEEEEvNS4_8identityES16_NS17_INS18_ILi3ELi4ELi3EEES1B_NSZ_INS5_IJSE_S1C_EEENS5_IJSB_SE_EEEEEEEvS1H_EENS_8epilogue10collective18CollectiveEpilogueINS1O_23Sm100TmaWarpSpecializedILi4ELi2ELi64ELb0ELb0EEEJSH_NS5_IJNSZ_ISE_SB_EENSZ_ISG_SB_EEEEESI_SJ_SI_SJ_NS1O_6fusion15FusionCallbacksIS1S_NS1W_17LinearCombinationISI_fSI_fLNS_15FloatRoundStyleE2EEESH_S1V_JEEENS4_5SM1004TMEM4LOAD26SM100_TMEM_LOAD_32dp32b64xES16_S1G_NS4_39AutoVectorizingCopyWithAssumedAlignmentILi128EEENS4_14SM90_TMA_STOREES1G_S27_S27_EEEvvEEEEvNT_6ParamsE)
        /*0008*/ 	.word	0x000000e0


	//----- nvinfo : EIATTR_FRAME_SIZE
	.align		4
.L_20:
        /*000c*/ 	.byte	0x04, 0x11
        /*000e*/ 	.short	(.L_22 - .L_21)
	.align		4
.L_21:
        /*0010*/ 	.word	index@($__internal_2_$__cuda_sm10x_tcgen05_guardrail_trap_unallocated_columns_being_dealloced)
        /*0014*/ 	.word	0x00000000


	//----- nvinfo : EIATTR_FRAME_SIZE
	.align		4
.L_22:
        /*0018*/ 	.byte	0x04, 0x11
        /*001a*/ 	.short	(.L_24 - .L_23)
	.align		4
.L_23:
        /*001c*/ 	.word	index@($__internal_1_$__cuda_sm10x_tcgen05_guardrail_trap_phase_invalid_during_alloc)
        /*0020*/ 	.word	0x00000000


	//----- nvinfo : EIATTR_FRAME_SIZE
	.align		4
.L_24:
        /*0024*/ 	.byte	0x04, 0x11
        /*0026*/ 	.short	(.L_26 - .L_25)
	.align		4
.L_25:
        /*0028*/ 	.word	index@($__internal_0_$__cuda_sm10x_tcgen05_guardrail_trap_col_being_dealloced_not_returned_by_alloc)
        /*002c*/ 	.word	0x00000000


	//----- nvinfo : EIATTR_FRAME_SIZE
	.align		4
.L_26:
        /*0030*/ 	.byte	0x04, 0x11
        /*0032*/ 	.short	(.L_28 - .L_27)
	.align		4
.L_27:
        /*0034*/ 	.word	index@(_ZN7cutlass13device_kernelINS_4gemm6kernel13GemmUniversalIN4cute5tupleIJiiiiEEENS1_10collective13CollectiveMmaINS1_35MainloopSm100TmaUmmaWarpSpecializedILi7ELi2ELi2ENS5_IJNS4_1CILi1EEESB_SB_EEEEENS5_IJNSA_ILi128EEENSA_ILi256EEENSA_ILi64EEEEEENS_12float_e4m3_tENS5_IJlSB_lEEENS_12float_e5m2_tENS5_IJSB_llEEENS4_8TiledMMAINS4_8MMA_AtomIJNS4_10MMA_TraitsINS4_19SM100_MMA_F8F6F4_SSEJSI_SK_fSE_SF_NS4_17integral_constantINS4_4UMMA5MajorELSS_0EEENSQ_ISS_LSS_1EEENSQ_INSR_7ScaleInELSV_0EEESW_EEEEEENS4_6LayoutISC_NS5_IJNSA_ILi0EEES10_S10_EEEEENS5_IJNS4_10UnderscoreES13_S13_EEEEENS4_13SM90_TMA_LOADENS4_14ComposedLayoutINS4_7SwizzleILi2ELi4ELi3EEENS4_18smem_ptr_flag_bitsILi8EEENSZ_INS5_IJNSA_ILi8EEESG_EEENS5_IJSG_SB_EEEEEEEvNS4_8identityES16_NS17_INS18_ILi3ELi4ELi3EEES1B_NSZ_INS5_IJSE_S1C_EEENS5_IJSB_SE_EEEEEEEvS1H_EENS_8epilogue10collective18CollectiveEpilogueINS1O_23Sm100TmaWarpSpecializedILi4ELi2ELi64ELb0ELb0EEEJSH_NS5_IJNSZ_ISE_SB_EENSZ_ISG_SB_EEEEESI_SJ_SI_SJ_NS1O_6fusion15FusionCallbacksIS1S_NS1W_17LinearCombinationISI_fSI_fLNS_15FloatRoundStyleE2EEESH_S1V_JEEENS4_5SM1004TMEM4LOAD26SM100_TMEM_LOAD_32dp32b64xES16_S1G_NS4_39AutoVectorizingCopyWithAssumedAlignmentILi128EEENS4_14SM90_TMA_STOREES1G_S27_S27_EEEvvEEEEvNT_6ParamsE)
        /*0038*/ 	.word	0x00000000


	//----- nvinfo : EIATTR_MIN_STACK_SIZE
	.align		4
.L_28:
        /*003c*/ 	.byte	0x04, 0x12
        /*003e*/ 	.short	(.L_30 - .L_29)
	.align		4
.L_29:
        /*0040*/ 	.word	index@(_ZN7cutlass13device_kernelINS_4gemm6kernel13GemmUniversalIN4cute5tupleIJiiiiEEENS1_10collective13CollectiveMmaINS1_35MainloopSm100TmaUmmaWarpSpecializedILi7ELi2ELi2ENS5_IJNS4_1CILi1EEESB_SB_EEEEENS5_IJNSA_ILi128EEENSA_ILi256EEENSA_ILi64EEEEEENS_12float_e4m3_tENS5_IJlSB_lEEENS_12float_e5m2_tENS5_IJSB_llEEENS4_8TiledMMAINS4_8MMA_AtomIJNS4_10MMA_TraitsINS4_19SM100_MMA_F8F6F4_SSEJSI_SK_fSE_SF_NS4_17integral_constantINS4_4UMMA5MajorELSS_0EEENSQ_ISS_LSS_1EEENSQ_INSR_7ScaleInELSV_0EEESW_EEEEEENS4_6LayoutISC_NS5_IJNSA_ILi0EEES10_S10_EEEEENS5_IJNS4_10UnderscoreES13_S13_EEEEENS4_13SM90_TMA_LOADENS4_14ComposedLayoutINS4_7SwizzleILi2ELi4ELi3EEENS4_18smem_ptr_flag_bitsILi8EEENSZ_INS5_IJNSA_ILi8EEESG_EEENS5_IJSG_SB_EEEEEEEvNS4_8identityES16_NS17_INS18_ILi3ELi4ELi3EEES1B_NSZ_INS5_IJSE_S1C_EEENS5_IJSB_SE_EEEEEEEvS1H_EENS_8epilogue10collective18CollectiveEpilogueINS1O_23Sm100TmaWarpSpecializedILi4ELi2ELi64ELb0ELb0EEEJSH_NS5_IJNSZ_ISE_SB_EENSZ_ISG_SB_EEEEESI_SJ_SI_SJ_NS1O_6fusion15FusionCallbacksIS1S_NS1W_17LinearCombinationISI_fSI_fLNS_15FloatRoundStyleE2EEESH_S1V_JEEENS4_5SM1004TMEM4LOAD26SM100_TMEM_LOAD_32dp32b64xES16_S1G_NS4_39AutoVectorizingCopyWithAssumedAlignmentILi128EEENS4_14SM90_TMA_STOREES1G_S27_S27_EEEvvEEEEvNT_6ParamsE)
        /*0044*/ 	.word	0x00000000
.L_30:


//--------------------- .nv.compat                --------------------------
	.section	.nv.compat,"",@"SHT_CUDA_COMPAT_INFO"
	.align	4
        /*0000*/ 	.byte	0x02, 0x09, 0x01, 0x00, 0x02, 0x02, 0x02, 0x00, 0x02, 0x05, 0x05, 0x00, 0x03, 0x07, 0x01, 0x01
        /*0010*/ 	.byte	0x02, 0x03, 0x01, 0x00, 0x02, 0x06, 0x01, 0x00, 0x04, 0x0b, 0x08, 0x00, 0x09, 0x00, 0x00, 0x00
        /*0020*/ 	.byte	0x00, 0x00, 0x00, 0x00


//--------------------- .nv.info._ZN7cutlass13device_kernelINS_4gemm6kernel13GemmUniversalIN4cute5tupleIJiiiiEEENS1_10collective13CollectiveMmaINS1_35MainloopSm100TmaUmmaWarpSpecializedILi7ELi2ELi2ENS5_IJNS4_1CILi1EEESB_SB_EEEEENS5_IJNSA_ILi128EEENSA_ILi256EEENSA_ILi64EEEEEENS_12float_e4m3_tENS5_IJlSB_lEEENS_12float_e5m2_tENS5_IJSB_llEEENS4_8TiledMMAINS4_8MMA_AtomIJNS4_10MMA_TraitsINS4_19SM100_MMA_F8F6F4_SSEJSI_SK_fSE_SF_NS4_17integral_constantINS4_4UMMA5MajorELSS_0EEENSQ_ISS_LSS_1EEENSQ_INSR_7ScaleInELSV_0EEESW_EEEEEENS4_6LayoutISC_NS5_IJNSA_ILi0EEES10_S10_EEEEENS5_IJNS4_10UnderscoreES13_S13_EEEEENS4_13SM90_TMA_LOADENS4_14ComposedLayoutINS4_7SwizzleILi2ELi4ELi3EEENS4_18smem_ptr_flag_bitsILi8EEENSZ_INS5_IJNSA_ILi8EEESG_EEENS5_IJSG_SB_EEEEEEEvNS4_8identityES16_NS17_INS18_ILi3ELi4ELi3EEES1B_NSZ_INS5_IJSE_S1C_EEENS5_IJSB_SE_EEEEEEEvS1H_EENS_8epilogue10collective18CollectiveEpilogueINS1O_23Sm100TmaWarpSpecializedILi4ELi2ELi64ELb0ELb0EEEJSH_NS5_IJNSZ_ISE_SB_EENSZ_ISG_SB_EEEEESI_SJ_SI_SJ_NS1O_6fusion15FusionCallbacksIS1S_NS1W_17LinearCombinationISI_fSI_fLNS_15FloatRoundStyleE2EEESH_S1V_JEEENS4_5SM1004TMEM4LOAD26SM100_TMEM_LOAD_32dp32b64xES16_S1G_NS4_39AutoVectorizingCopyWithAssumedAlignmentILi128EEENS4_14SM90_TMA_STOREES1G_S27_S27_EEEvvEEEEvNT_6ParamsE --------------------------
	.section	.nv.info._ZN7cutlass13device_kernelINS_4gemm6kernel13GemmUniversalIN4cute5tupleIJiiiiEEENS1_10collective13CollectiveMmaINS1_35MainloopSm100TmaUmmaWarpSpecializedILi7ELi2ELi2ENS5_IJNS4_1CILi1EEESB_SB_EEEEENS5_IJNSA_ILi128EEENSA_ILi256EEENSA_ILi64EEEEEENS_12float_e4m3_tENS5_IJlSB_lEEENS_12float_e5m2_tENS5_IJSB_llEEENS4_8TiledMMAINS4_8MMA_AtomIJNS4_10MMA_TraitsINS4_19SM100_MMA_F8F6F4_SSEJSI_SK_fSE_SF_NS4_17integral_constantINS4_4UMMA5MajorELSS_0EEENSQ_ISS_LSS_1EEENSQ_INSR_7ScaleInELSV_0EEESW_EEEEEENS4_6LayoutISC_NS5_IJNSA_ILi0EEES10_S10_EEEEENS5_IJNS4_10UnderscoreES13_S13_EEEEENS4_13SM90_TMA_LOADENS4_14ComposedLayoutINS4_7SwizzleILi2ELi4ELi3EEENS4_18smem_ptr_flag_bitsILi8EEENSZ_INS5_IJNSA_ILi8EEESG_EEENS5_IJSG_SB_EEEEEEEvNS4_8identityES16_NS17_INS18_ILi3ELi4ELi3EEES1B_NSZ_INS5_IJSE_S1C_EEENS5_IJSB_SE_EEEEEEEvS1H_EENS_8epilogue10collective18CollectiveEpilogueINS1O_23Sm100TmaWarpSpecializedILi4ELi2ELi64ELb0ELb0EEEJSH_NS5_IJNSZ_ISE_SB_EENSZ_ISG_SB_EEEEESI_SJ_SI_SJ_NS1O_6fusion15FusionCallbacksIS1S_NS1W_17LinearCombinationISI_fSI_fLNS_15FloatRoundStyleE2EEESH_S1V_JEEENS4_5SM1004TMEM4LOAD26SM100_TMEM_LOAD_32dp32b64xES16_S1G_NS4_39AutoVectorizingCopyWithAssumedAlignmentILi128EEENS4_14SM90_TMA_STOREES1G_S27_S27_EEEvvEEEEvNT_6ParamsE,"",@"SHT_CUDA_INFO"
	.sectionflags	@""
	.align	4


	//----- nvinfo : EIATTR_CUDA_API_VERSION
	.align		4
        /*0000*/ 	.byte	0x04, 0x37
        /*0002*/ 	.short	(.L_32 - .L_31)
.L_31:
        /*0004*/ 	.word	0x00000082


	//----- nvinfo : EIATTR_KPARAM_INFO
	.align		4
.L_32:
        /*0008*/ 	.byte	0x04, 0x17
        /*000a*/ 	.short	(.L_34 - .L_33)
.L_33:
        /*000c*/ 	.word	0x00000000
        /*0010*/ 	.short	0x0000
        /*0012*/ 	.short	0x0000
        /*0014*/ 	.byte	0x00, 0xf0, 0x01, 0x20


	//----- nvinfo : EIATTR_AT_ENTRY_FRAGMENTS
	.align		4
.L_34:
        /*0018*/ 	.byte	0x04, 0x4f
        /*001a*/ 	.short	(.L_36 - .L_35)


	//   ....[0]....
.L_35:
        /*001c*/ 	.word	0x00000006


	//----- nvinfo : EIATTR_RESERVED_SMEM_USED
	.align		4
.L_36:
        /*0020*/ 	.byte	0x01, 0x41
	.zero		2


	//----- nvinfo : EIATTR_SPARSE_MMA_MASK
	.align		4
        /*0024*/ 	.byte	0x03, 0x50
        /*0026*/ 	.short	0x0000


	//----- nvinfo : EIATTR_TCGEN05_1CTA_USED
	.align		4
        /*0028*/ 	.byte	0x01, 0x51
	.zero		2


	//----- nvinfo : EIATTR_MAXREG_COUNT
	.align		4
        /*002c*/ 	.byte	0x03, 0x1b
        /*002e*/ 	.short	0x00ff


	//----- nvinfo : EIATTR_NUM_BARRIERS
	.align		4
        /*0030*/ 	.byte	0x02, 0x4c
        /*0032*/ 	.byte	0x07
	.zero		1


	//----- nvinfo : EIATTR_EXTERNS
	.align		4
        /*0034*/ 	.byte	0x04, 0x0f
        /*0036*/ 	.short	(.L_38 - .L_37)


	//   ....[0]....
	.align		4
.L_37:
        /*0038*/ 	.word	index@(__assertfail)


	//----- nvinfo : EIATTR_MERCURY_ISA_VERSION
	.align		4
.L_38:
        /*003c*/ 	.byte	0x03, 0x5f
        /*003e*/ 	.short	0x0101


	//----- nvinfo : EIATTR_INT_WARP_WIDE_INSTR_OFFSETS
	.align		4
        /*0040*/ 	.byte	0x04, 0x31
        /*0042*/ 	.short	(.L_40 - .L_39)


	//   ....[0]....
.L_39:
        /*0044*/ 	.word	0x00001ec0


	//   ....[1]....
        /*0048*/ 	.word	0x000038c0


	//   ....[2]....
        /*004c*/ 	.word	0x000038e0


	//   ....[3]....
        /*0050*/ 	.word	0x00003910


	//   ....[4]....
        /*0054*/ 	.word	0x00004250


	//   ....[5]....
        /*0058*/ 	.word	0x000042c0


	//   ....[6]....
        /*005c*/ 	.word	0x000043a0


	//   ....[7]....
        /*0060*/ 	.word	0x00004420


	//   ....[8]....
        /*0064*/ 	.word	0x00004530


	//   ....[9]....
        /*0068*/ 	.word	0x000045c0


	//   ....[10]....
        /*006c*/ 	.word	0x000047a0


	//   ....[11]....
        /*0070*/ 	.word	0x00004900


	//----- nvinfo : EIATTR_COOP_GROUP_MASK_REGIDS
	.align		4
.L_40:
        /*0074*/ 	.byte	0x04, 0x29
        /*0076*/ 	.short	(.L_42 - .L_41)


	//   ....[0]....
.L_41:
        /*0078*/ 	.word	0xffffffff


	//   ....[1]....
        /*007c*/ 	.word	0xffffffff


	//   ....[2]....
        /*0080*/ 	.word	0xffffffff


	//   ....[3]....
        /*0084*/ 	.word	0xffffffff


	//   ....[4]....
        /*0088*/ 	.word	0xffffffff


	//   ....[5]....
        /*008c*/ 	.word	0xffffffff


	//   ....[6]....
        /*0090*/ 	.word	0xffffffff


	//   ....[7]....
        /*0094*/ 	.word	0xffffffff


	//   ....[8]....
        /*0098*/ 	.word	0xffffffff


	//   ....[9]....
        /*009c*/ 	.word	0xffffffff


	//   ....[10]....
        /*00a0*/ 	.word	0xffffffff


	//   ....[11]....
        /*00a4*/ 	.word	0xffffffff


	//   ....[12]....
        /*00a8*/ 	.word	0xffffffff


	//----- nvinfo : EIATTR_COOP_GROUP_INSTR_OFFSETS
	.align		4
.L_42:
        /*00ac*/ 	.byte	0x04, 0x28
        /*00ae*/ 	.short	(.L_44 - .L_43)


	//   ....[0]....
.L_43:
        /*00b0*/ 	.word	0x00000090


	//   ....[1]....
        /*00b4*/ 	.word	0x000004d0


	//   ....[2]....
        /*00b8*/ 	.word	0x000006a0


	//   ....[3]....
        /*00bc*/ 	.word	0x00000840


	//   ....[4]....
        /*00c0*/ 	.word	0x00000940


	//   ....[5]....
        /*00c4*/ 	.word	0x00000ab0


	//   ....[6]....
        /*00c8*/ 	.word	0x00000c10


	//   ....[7]....
        /*00cc*/ 	.word	0x00001da0


	//   ....[8]....
        /*00d0*/ 	.word	0x00002d30


	//   ....[9]....
        /*00d4*/ 	.word	0x00002f40


	//   ....[10]....
        /*00d8*/ 	.word	0x00002f70


	//   ....[11]....
        /*00dc*/ 	.word	0x000037a0


	//   ....[12]....
        /*00e0*/ 	.word	0x000039d0


	//----- nvinfo : EIATTR_VRC_CTA_INIT_COUNT
	.align		4
.L_44:
        /*00e4*/ 	.byte	0x02, 0x4a
        /*00e6*/ 	.byte	0x80
	.zero		1


	//----- nvinfo : EIATTR_SYSCALL_OFFSETS
	.align		4
        /*00e8*/ 	.byte	0x04, 0x46
        /*00ea*/ 	.short	(.L_46 - .L_45)


	//   ....[0]....
.L_45:
        /*00ec*/ 	.word	0x00005370


	//   ....[1]....
        /*00f0*/ 	.word	0x000054b0


	//   ....[2]....
        /*00f4*/ 	.word	0x00005d10


	//   ....[3]....
        /*00f8*/ 	.word	0x00007330


	//   ....[4]....
        /*00fc*/ 	.word	0x000088e0


	//   ....[5]....
        /*0100*/ 	.word	0x00009eb0


	//----- nvinfo : EIATTR_MBARRIER_INSTR_OFFSETS
	.align		4
.L_46:
        /*0104*/ 	.byte	0x04, 0x39
        /*0106*/ 	.short	(.L_48 - .L_47)


	//   ....[0]....
.L_47:
        /*0108*/ 	.word	0x000005b0
        /*010c*/ 	.word	0x000000ff
        /*0110*/ 	.word	0x00000000
        /*0114*/ 	.short	0x0100
        /*0116*/ 	.byte	0x05
	.zero		1


	//   ....[1]....
        /*0118*/ 	.word	0x000005c0
        /*011c*/ 	.word	0x000000ff
        /*0120*/ 	.word	0x00000038
        /*0124*/ 	.short	0x0100
        /*0126*/ 	.byte	0x05
	.zero		1


	//   ....[2]....
        /*0128*/ 	.word	0x000005d0
        /*012c*/ 	.word	0x000000ff
        /*0130*/ 	.word	0x00000008
        /*0134*/ 	.short	0x0100
        /*0136*/ 	.byte	0x05
	.zero		1


	//   ....[3]....
        /*0138*/ 	.word	0x000005e0
        /*013c*/ 	.word	0x000000ff
        /*0140*/ 	.word	0x00000040
        /*0144*/ 	.short	0x0100
        /*0146*/ 	.byte	0x05
	.zero		1


	//   ....[4]....
        /*0148*/ 	.word	0x000005f0
        /*014c*/ 	.word	0x000000ff
        /*0150*/ 	.word	0x00000010
        /*0154*/ 	.short	0x0100
        /*0156*/ 	.byte	0x05
	.zero		1


	//   ....[5]....
        /*0158*/ 	.word	0x00000600
        /*015c*/ 	.word	0x000000ff
        /*0160*/ 	.word	0x00000048
        /*0164*/ 	.short	0x0100
        /*0166*/ 	.byte	0x05
	.zero		1


	//   ....[6]....
        /*0168*/ 	.word	0x00000610
        /*016c*/ 	.word	0x000000ff
        /*0170*/ 	.word	0x00000018
        /*0174*/ 	.short	0x0100
        /*0176*/ 	.byte	0x05
	.zero		1


	//   ....[7]....
        /*0178*/ 	.word	0x00000620
        /*017c*/ 	.word	0x000000ff
        /*0180*/ 	.word	0x00000050
        /*0184*/ 	.short	0x0100
        /*0186*/ 	.byte	0x05
	.zero		1


	//   ....[8]....
        /*0188*/ 	.word	0x00000630
        /*018c*/ 	.word	0x000000ff
        /*0190*/ 	.word	0x00000020
        /*0194*/ 	.short	0x0100
        /*0196*/ 	.byte	0x05
	.zero		1


	//   ....[9]....
        /*0198*/ 	.word	0x00000640
        /*019c*/ 	.word	0x000000ff
        /*01a0*/ 	.word	0x00000058
        /*01a4*/ 	.short	0x0100
        /*01a6*/ 	.byte	0x05
	.zero		1


	//   ....[10]....
        /*01a8*/ 	.word	0x00000650
        /*01ac*/ 	.word	0x000000ff
        /*01b0*/ 	.word	0x00000028
        /*01b4*/ 	.short	0x0100
        /*01b6*/ 	.byte	0x05
	.zero		1


	//   ....[11]....
        /*01b8*/ 	.word	0x00000660
        /*01bc*/ 	.word	0x000000ff
        /*01c0*/ 	.word	0x00000060
        /*01c4*/ 	.short	0x0100
        /*01c6*/ 	.byte	0x05
	.zero		1


	//   ....[12]....
        /*01c8*/ 	.word	0x00000670
        /*01cc*/ 	.word	0x000000ff
        /*01d0*/ 	.word	0x00000030
        /*01d4*/ 	.short	0x0100
        /*01d6*/ 	.byte	0x05
	.zero		1


	//   ....[13]....
        /*01d8*/ 	.word	0x00000680
        /*01dc*/ 	.word	0x000000ff
        /*01e0*/ 	.word	0x00000068
        /*01e4*/ 	.short	0x0100
        /*01e6*/ 	.byte	0x05
	.zero		1


	//   ....[14]....
        /*01e8*/ 	.word	0x000007b0
        /*01ec*/ 	.word	0x000000ff
        /*01f0*/ 	.word	0x00000070
        /*01f4*/ 	.short	0x0100
        /*01f6*/ 	.byte	0x07
	.zero		1


	//   ....[15]....
        /*01f8*/ 	.word	0x000007c0
        /*01fc*/ 	.word	0x000000ff
        /*0200*/ 	.word	0x00000090
        /*0204*/ 	.short	0x0100
        /*0206*/ 	.byte	0x07
	.zero		1


	//   ....[16]....
        /*0208*/ 	.word	0x000007d0
        /*020c*/ 	.word	0x000000ff
        /*0210*/ 	.word	0x00000078
        /*0214*/ 	.short	0x0100
        /*0216*/ 	.byte	0x07
	.zero		1


	//   ....[17]....
        /*0218*/ 	.word	0x000007e0
        /*021c*/ 	.word	0x000000ff
        /*0220*/ 	.word	0x00000098
        /*0224*/ 	.short	0x0100
        /*0226*/ 	.byte	0x07
	.zero		1


	//   ....[18]....
        /*0228*/ 	.word	0x000007f0
        /*022c*/ 	.word	0x000000ff
        /*0230*/ 	.word	0x00000080
        /*0234*/ 	.short	0x0100
        /*0236*/ 	.byte	0x07
	.zero		1


	//   ....[19]....
        /*0238*/ 	.word	0x00000800
        /*023c*/ 	.word	0x000000ff
        /*0240*/ 	.word	0x000000a0
        /*0244*/ 	.short	0x0100
        /*0246*/ 	.byte	0x07
	.zero		1


	//   ....[20]....
        /*0248*/ 	.word	0x00000810
        /*024c*/ 	.word	0x000000ff
        /*0250*/ 	.word	0x00000088
        /*0254*/ 	.short	0x0100
        /*0256*/ 	.byte	0x07
	.zero		1


	//   ....[21]....
        /*0258*/ 	.word	0x00000820
        /*025c*/ 	.word	0x000000ff
        /*0260*/ 	.word	0x000000a8
        /*0264*/ 	.short	0x0100
        /*0266*/ 	.byte	0x07
	.zero		1


	//   ....[22]....
        /*0268*/ 	.word	0x00000910
        /*026c*/ 	.word	0x000000ff
        /*0270*/ 	.word	0x000000b0
        /*0274*/ 	.short	0x0100
        /*0276*/ 	.byte	0x05
	.zero		1


	//   ....[23]....
        /*0278*/ 	.word	0x00000920
        /*027c*/ 	.word	0x000000ff
        /*0280*/ 	.word	0x000000b8
        /*0284*/ 	.short	0x0100
        /*0286*/ 	.byte	0x05
	.zero		1


	//   ....[24]....
        /*0288*/ 	.word	0x00000a60
        /*028c*/ 	.word	0x000000ff
        /*0290*/ 	.word	0x000000c0
        /*0294*/ 	.short	0x0100
        /*0296*/ 	.byte	0x05
	.zero		1


	//   ....[25]....
        /*0298*/ 	.word	0x00000a70
        /*029c*/ 	.word	0x000000ff
        /*02a0*/ 	.word	0x000000d0
        /*02a4*/ 	.short	0x0100
        /*02a6*/ 	.byte	0x05
	.zero		1


	//   ....[26]....
        /*02a8*/ 	.word	0x00000a80
        /*02ac*/ 	.word	0x000000ff
        /*02b0*/ 	.word	0x000000c8
        /*02b4*/ 	.short	0x0100
        /*02b6*/ 	.byte	0x05
	.zero		1


	//   ....[27]....
        /*02b8*/ 	.word	0x00000a90
        /*02bc*/ 	.word	0x000000ff
        /*02c0*/ 	.word	0x000000d8
        /*02c4*/ 	.short	0x0100
        /*02c6*/ 	.byte	0x05
	.zero		1


	//   ....[28]....
        /*02c8*/ 	.word	0x00000bc0
        /*02cc*/ 	.word	0x000000ff
        /*02d0*/ 	.word	0x000000e0
        /*02d4*/ 	.short	0x0100
        /*02d6*/ 	.byte	0x07
	.zero		1


	//   ....[29]....
        /*02d8*/ 	.word	0x00000bd0
        /*02dc*/ 	.word	0x000000ff
        /*02e0*/ 	.word	0x000000f0
        /*02e4*/ 	.short	0x0100
        /*02e6*/ 	.byte	0x07
	.zero		1


	//   ....[30]....
        /*02e8*/ 	.word	0x00000be0
        /*02ec*/ 	.word	0x000000ff
        /*02f0*/ 	.word	0x000000e8
        /*02f4*/ 	.short	0x0100
        /*02f6*/ 	.byte	0x07
	.zero		1


	//   ....[31]....
        /*02f8*/ 	.word	0x00000bf0
        /*02fc*/ 	.word	0x000000ff
        /*0300*/ 	.word	0x000000f8
        /*0304*/ 	.short	0x0100
        /*0306*/ 	.byte	0x07
	.zero		1


	//   ....[32]....
        /*0308*/ 	.word	0x00000ce0
        /*030c*/ 	.word	0x000000ff
        /*0310*/ 	.word	0x00000100
        /*0314*/ 	.short	0x0100
        /*0316*/ 	.byte	0x05
	.zero		1


	//   ....[33]....
        /*0318*/ 	.word	0x00000cf0
        /*031c*/ 	.word	0x000000ff
        /*0320*/ 	.word	0x00000110
        /*0324*/ 	.short	0x0100
        /*0326*/ 	.byte	0x05
	.zero		1


	//   ....[34]....
        /*0328*/ 	.word	0x00000d00
        /*032c*/ 	.word	0x000000ff
        /*0330*/ 	.word	0x00000108
        /*0334*/ 	.short	0x0100
        /*0336*/ 	.byte	0x05
	.zero		1


	//   ....[35]....
        /*0338*/ 	.word	0x00000d10
        /*033c*/ 	.word	0x000000ff
        /*0340*/ 	.word	0x00000118
        /*0344*/ 	.short	0x0100
        /*0346*/ 	.byte	0x05
	.zero		1


	//   ....[36]....
        /*0348*/ 	.word	0x000015e0
        /*034c*/ 	.word	0x00000003
        /*0350*/ 	.word	0x00000110
        /*0354*/ 	.short	0x010a
        /*0356*/ 	.byte	0xff
	.zero		1


	//   ....[37]....
        /*0358*/ 	.word	0x00001610
        /*035c*/ 	.word	0x00000003
        /*0360*/ 	.word	0x00000100
        /*0364*/ 	.short	0x0101
        /*0366*/ 	.byte	0xff
	.zero		1


	//   ....[38]....
        /*0368*/ 	.word	0x000016e0
        /*036c*/ 	.word	0x000000ff
        /*0370*/ 	.word	0x00000038
        /*0374*/ 	.short	0x010a
        /*0376*/ 	.byte	0x08
	.zero		1


	//   ....[39]....
        /*0378*/ 	.word	0x00001790
        /*037c*/ 	.word	0x000000ff
        /*0380*/ 	.word	0x00000038
        /*0384*/ 	.short	0x010a
        /*0386*/ 	.byte	0x21
	.zero		1


	//   ....[40]....
        /*0388*/ 	.word	0x000018e0
        /*038c*/ 	.word	0x000000ff
        /*0390*/ 	.word	0x00000038
        /*0394*/ 	.short	0x010a
        /*0396*/ 	.byte	0x08
	.zero		1


	//   ....[41]....
        /*0398*/ 	.word	0x00001a40
        /*039c*/ 	.word	0x000000ff
        /*03a0*/ 	.word	0x000000b8
        /*03a4*/ 	.short	0x0101
        /*03a6*/ 	.byte	0x04
	.zero		1


	//   ....[42]....
        /*03a8*/ 	.word	0x00001a60
        /*03ac*/ 	.word	0x000000ff
        /*03b0*/ 	.word	0x00000038
        /*03b4*/ 	.short	0x010a
        /*03b6*/ 	.byte	0x08
	.zero		1


	//   ....[43]....
        /*03b8*/ 	.word	0x00001af0
        /*03bc*/ 	.word	0x000000ff
        /*03c0*/ 	.word	0x00000038
        /*03c4*/ 	.short	0x010a
        /*03c6*/ 	.byte	0x19
	.zero		1


	//   ....[44]....
        /*03c8*/ 	.word	0x00001c40
        /*03cc*/ 	.word	0x000000ff
        /*03d0*/ 	.word	0x00000038
        /*03d4*/ 	.short	0x010a
        /*03d6*/ 	.byte	0x08
	.zero		1


	//   ....[45]....
        /*03d8*/ 	.word	0x00001dd0
        /*03dc*/ 	.word	0x00000002
        /*03e0*/ 	.word	0x000000c0
        /*03e4*/ 	.short	0x010a
        /*03e6*/ 	.byte	0xff
	.zero		1


	//   ....[46]....
        /*03e8*/ 	.word	0x00001e90
        /*03ec*/ 	.word	0x00000002
        /*03f0*/ 	.word	0x00000000
        /*03f4*/ 	.short	0x0101
        /*03f6*/ 	.byte	0xff
	.zero		1


	//   ....[47]....
        /*03f8*/ 	.word	0x000023f0
        /*03fc*/ 	.word	0x000000ff
        /*0400*/ 	.word	0x00000000
        /*0404*/ 	.short	0x010a
        /*0406*/ 	.byte	0x05
	.zero		1


	//   ....[48]....
        /*0408*/ 	.word	0x00002480
        /*040c*/ 	.word	0x000000ff
        /*0410*/ 	.word	0x00000000
        /*0414*/ 	.short	0x010a
        /*0416*/ 	.byte	0x05
	.zero		1


	//   ....[49]....
        /*0418*/ 	.word	0x00002510
        /*041c*/ 	.word	0x000000ff
        /*0420*/ 	.word	0x00000000
        /*0424*/ 	.short	0x010a
        /*0426*/ 	.byte	0x05
	.zero		1


	//   ....[50]....
        /*0428*/ 	.word	0x000025a0
        /*042c*/ 	.word	0x000000ff
        /*0430*/ 	.word	0x00000000
        /*0434*/ 	.short	0x010a
        /*0436*/ 	.byte	0x05
	.zero		1


	//   ....[51]....
        /*0438*/ 	.word	0x00002630
        /*043c*/ 	.word	0x000000ff
        /*0440*/ 	.word	0x00000000
        /*0444*/ 	.short	0x010a
        /*0446*/ 	.byte	0x05
	.zero		1


	//   ....[52]....
        /*0448*/ 	.word	0x000026c0
        /*044c*/ 	.word	0x000000ff
        /*0450*/ 	.word	0x00000000
        /*0454*/ 	.short	0x010a
        /*0456*/ 	.byte	0x05
	.zero		1


	//   ....[53]....
        /*0458*/ 	.word	0x00002760
        /*045c*/ 	.word	0x00000000
        /*0460*/ 	.word	0x00000000
        /*0464*/ 	.short	0x010a
        /*0466*/ 	.byte	0xff
	.zero		1


	//   ....[54]....
        /*0468*/ 	.word	0x00002880
        /*046c*/ 	.word	0x00000000
        /*0470*/ 	.word	0x00000100
        /*0474*/ 	.short	0x010a
        /*0476*/ 	.byte	0xff
	.zero		1


	//   ....[55]....
        /*0478*/ 	.word	0x000028e0
        /*047c*/ 	.word	0x00000004
        /*0480*/ 	.word	0x00000000
        /*0484*/ 	.short	0x0101
        /*0486*/ 	.byte	0xff
	.zero		1


	//   ....[56]....
        /*0488*/ 	.word	0x00002900
        /*048c*/ 	.word	0x000000ff
        /*0490*/ 	.word	0x000000d0
        /*0494*/ 	.short	0x010a
        /*0496*/ 	.byte	0x05
	.zero		1


	//   ....[57]....
        /*0498*/ 	.word	0x00002a20
        /*049c*/ 	.word	0x00000000
        /*04a0*/ 	.word	0x000000c0
        /*04a4*/ 	.short	0x010a
        /*04a6*/ 	.byte	0xff
	.zero		1


	//   ....[58]....
        /*04a8*/ 	.word	0x00002b30
        /*04ac*/ 	.word	0x00000000
        /*04b0*/ 	.word	0x00000000
        /*04b4*/ 	.short	0x0101
        /*04b6*/ 	.byte	0xff
	.zero		1


	//   ....[59]....
        /*04b8*/ 	.word	0x00002bc0
        /*04bc*/ 	.word	0x000000ff
        /*04c0*/ 	.word	0x000000d0
        /*04c4*/ 	.short	0x0106
        /*04c6*/ 	.byte	0x05
	.zero		1


	//   ....[60]....
        /*04c8*/ 	.word	0x00002be0
        /*04cc*/ 	.word	0x000000ff
        /*04d0*/ 	.word	0x000000d0
        /*04d4*/ 	.short	0x010a
        /*04d6*/ 	.byte	0x05
	.zero		1


	//   ....[61]....
        /*04d8*/ 	.word	0x00002c70
        /*04dc*/ 	.word	0x000000ff
        /*04e0*/ 	.word	0x000000d0
        /*04e4*/ 	.short	0x0106
        /*04e6*/ 	.byte	0x04
	.zero		1


	//   ....[62]....
        /*04e8*/ 	.word	0x00002cb0
        /*04ec*/ 	.word	0x00000000
        /*04f0*/ 	.word	0x000000d0
        /*04f4*/ 	.short	0x010a
        /*04f6*/ 	.byte	0xff
	.zero		1


	//   ....[63]....
        /*04f8*/ 	.word	0x000031b0
        /*04fc*/ 	.word	0x00000000
        /*0500*/ 	.word	0x000000c0
        /*0504*/ 	.short	0x010a
        /*0506*/ 	.byte	0xff
	.zero		1


	//   ....[64]....
        /*0508*/ 	.word	0x000032c0
        /*050c*/ 	.word	0x00000003
        /*0510*/ 	.word	0x00000000
        /*0514*/ 	.short	0x0101
        /*0516*/ 	.byte	0xff
	.zero		1


	//   ....[65]....
        /*0518*/ 	.word	0x000032d0
        /*051c*/ 	.word	0x000000ff
        /*0520*/ 	.word	0x00000000
        /*0524*/ 	.short	0x010a
        /*0526*/ 	.byte	0x04
	.zero		1


	//   ....[66]....
        /*0528*/ 	.word	0x000032f0
        /*052c*/ 	.word	0x000000ff
        /*0530*/ 	.word	0x000000f0
        /*0534*/ 	.short	0x010a
        /*0536*/ 	.byte	0x08
	.zero		1


	//   ....[67]....
        /*0538*/ 	.word	0x000033c0
        /*053c*/ 	.word	0x000000ff
        /*0540*/ 	.word	0x00000000
        /*0544*/ 	.short	0x010a
        /*0546*/ 	.byte	0x07
	.zero		1


	//   ....[68]....
        /*0548*/ 	.word	0x00003500
        /*054c*/ 	.word	0x000000ff
        /*0550*/ 	.word	0x00000000
        /*0554*/ 	.short	0x010a
        /*0556*/ 	.byte	0x04
	.zero		1


	//   ....[69]....
        /*0558*/ 	.word	0x000036f0
        /*055c*/ 	.word	0x000000ff
        /*0560*/ 	.word	0x00000000
        /*0564*/ 	.short	0x010a
        /*0566*/ 	.byte	0x05
	.zero		1


	//   ....[70]....
        /*0568*/ 	.word	0x00003780
        /*056c*/ 	.word	0x000000ff
        /*0570*/ 	.word	0x00000000
        /*0574*/ 	.short	0x010a
        /*0576*/ 	.byte	0x07
	.zero		1


	//   ....[71]....
        /*0578*/ 	.word	0x00003c00
        /*057c*/ 	.word	0x00000000
        /*0580*/ 	.word	0x000000c0
        /*0584*/ 	.short	0x010a
        /*0586*/ 	.byte	0xff
	.zero		1


	//   ....[72]....
        /*0588*/ 	.word	0x00003cc0
        /*058c*/ 	.word	0x00000000
        /*0590*/ 	.word	0x00000000
        /*0594*/ 	.short	0x0101
        /*0596*/ 	.byte	0xff
	.zero		1


	//   ....[73]....
        /*0598*/ 	.word	0x00003fe0
        /*059c*/ 	.word	0x000000ff
        /*05a0*/ 	.word	0x000000b8
        /*05a4*/ 	.short	0x010a
        /*05a6*/ 	.byte	0x07
	.zero		1


	//   ....[74]....
        /*05a8*/ 	.word	0x000041d0
        /*05ac*/ 	.word	0x000000ff
        /*05b0*/ 	.word	0x00000090
        /*05b4*/ 	.short	0x010a
        /*05b6*/ 	.byte	0x07
	.zero		1


	//   ....[75]....
        /*05b8*/ 	.word	0x00004340
        /*05bc*/ 	.word	0x000000ff
        /*05c0*/ 	.word	0x00000070
        /*05c4*/ 	.short	0x010b
        /*05c6*/ 	.byte	0x07
	.zero		1


	//   ....[76]....
        /*05c8*/ 	.word	0x00004350
        /*05cc*/ 	.word	0x000000ff
        /*05d0*/ 	.word	0x00000000
        /*05d4*/ 	.short	0x0101
        /*05d6*/ 	.byte	0x08
	.zero		1


	//   ....[77]....
        /*05d8*/ 	.word	0x00004370
        /*05dc*/ 	.word	0x000000ff
        /*05e0*/ 	.word	0x00000098
        /*05e4*/ 	.short	0x010a
        /*05e6*/ 	.byte	0x07
	.zero		1


	//   ....[78]....
        /*05e8*/ 	.word	0x000044d0
        /*05ec*/ 	.word	0x000000ff
        /*05f0*/ 	.word	0x00000078
        /*05f4*/ 	.short	0x010b
        /*05f6*/ 	.byte	0x07
	.zero		1


	//   ....[79]....
        /*05f8*/ 	.word	0x000044e0
        /*05fc*/ 	.word	0x000000ff
        /*0600*/ 	.word	0x00000000
        /*0604*/ 	.short	0x0101
        /*0606*/ 	.byte	0x08
	.zero		1


	//   ....[80]....
        /*0608*/ 	.word	0x000044f0
        /*060c*/ 	.word	0x000000ff
        /*0610*/ 	.word	0x000000a0
        /*0614*/ 	.short	0x010a
        /*0616*/ 	.byte	0x07
	.zero		1


	//   ....[81]....
        /*0618*/ 	.word	0x00004690
        /*061c*/ 	.word	0x000000ff
        /*0620*/ 	.word	0x00000080
        /*0624*/ 	.short	0x010b
        /*0626*/ 	.byte	0x07
	.zero		1


	//   ....[82]....
        /*0628*/ 	.word	0x00004700
        /*062c*/ 	.word	0x000000ff
        /*0630*/ 	.word	0x00000000
        /*0634*/ 	.short	0x0101
        /*0636*/ 	.byte	0x08
	.zero		1


	//   ....[83]....
        /*0638*/ 	.word	0x00004730
        /*063c*/ 	.word	0x000000ff
        /*0640*/ 	.word	0x000000a8
        /*0644*/ 	.short	0x010a
        /*0646*/ 	.byte	0x07
	.zero		1


	//   ....[84]....
        /*0648*/ 	.word	0x00004940
        /*064c*/ 	.word	0x000000ff
        /*0650*/ 	.word	0x00000088
        /*0654*/ 	.short	0x010b
        /*0656*/ 	.byte	0x07
	.zero		1


	//   ....[85]....
        /*0658*/ 	.word	0x00004960
        /*065c*/ 	.word	0x000000ff
        /*0660*/ 	.word	0x00000000
        /*0664*/ 	.short	0x0101
        /*0666*/ 	.byte	0x0d
	.zero		1


	//   ....[86]....
        /*0668*/ 	.word	0x00004990
        /*066c*/ 	.word	0x000000ff
        /*0670*/ 	.word	0x00000090
        /*0674*/ 	.short	0x010a
        /*0676*/ 	.byte	0x07
	.zero		1


	//   ....[87]....
        /*0678*/ 	.word	0x000049b0
        /*067c*/ 	.word	0x000000ff
        /*0680*/ 	.word	0x00000098
        /*0684*/ 	.short	0x010a
        /*0686*/ 	.byte	0x07
	.zero		1


	//   ....[88]....
        /*0688*/ 	.word	0x000049d0
        /*068c*/ 	.word	0x000000ff
        /*0690*/ 	.word	0x000000a0
        /*0694*/ 	.short	0x010a
        /*0696*/ 	.byte	0x07
	.zero		1


	//   ....[89]....
        /*0698*/ 	.word	0x00004a10
        /*069c*/ 	.word	0x00000000
        /*06a0*/ 	.word	0x000000a8
        /*06a4*/ 	.short	0x010a
        /*06a6*/ 	.byte	0xff
	.zero		1


	//   ....[90]....
        /*06a8*/ 	.word	0x00004d40
        /*06ac*/ 	.word	0x00000000
        /*06b0*/ 	.word	0x000000c0
        /*06b4*/ 	.short	0x010a
        /*06b6*/ 	.byte	0xff
	.zero		1


	//   ....[91]....
        /*06b8*/ 	.word	0x00004e50
        /*06bc*/ 	.word	0x00000000
        /*06c0*/ 	.word	0x00000000
        /*06c4*/ 	.short	0x0101
        /*06c6*/ 	.byte	0xff
	.zero		1


	//   ....[92]....
        /*06c8*/ 	.word	0x000058b0
        /*06cc*/ 	.word	0x00000003
        /*06d0*/ 	.word	0x00000070
        /*06d4*/ 	.short	0x010a
        /*06d6*/ 	.byte	0xff
	.zero		1


	//   ....[93]....
        /*06d8*/ 	.word	0x000058f0
        /*06dc*/ 	.word	0x000000c1
        /*06e0*/ 	.word	0x000000e0
        /*06e4*/ 	.short	0x010a
        /*06e6*/ 	.byte	0xff
	.zero		1


	//   ....[94]....
        /*06e8*/ 	.word	0x00005a20
        /*06ec*/ 	.word	0x00000003
        /*06f0*/ 	.word	0x00000070
        /*06f4*/ 	.short	0x010a
        /*06f6*/ 	.byte	0xff
	.zero		1


	//   ....[95]....
        /*06f8*/ 	.word	0x00005b80
        /*06fc*/ 	.word	0x00000000
        /*0700*/ 	.word	0x00000000
        /*0704*/ 	.short	0x0101
        /*0706*/ 	.byte	0xff
	.zero		1


	//   ....[96]....
        /*0708*/ 	.word	0x00005be0
        /*070c*/ 	.word	0x000000c1
        /*0710*/ 	.word	0x000000e0
        /*0714*/ 	.short	0x010a
        /*0716*/ 	.byte	0xff
	.zero		1


	//   ....[97]....
        /*0718*/ 	.word	0x00006f90
        /*071c*/ 	.word	0x000000cc
        /*0720*/ 	.word	0x00000070
        /*0724*/ 	.short	0x010a
        /*0726*/ 	.byte	0xff
	.zero		1


	//   ....[98]....
        /*0728*/ 	.word	0x00007060
        /*072c*/ 	.word	0x000000cc
        /*0730*/ 	.word	0x00000070
        /*0734*/ 	.short	0x010a
        /*0736*/ 	.byte	0xff
	.zero		1


	//   ....[99]....
        /*0738*/ 	.word	0x000071a0
        /*073c*/ 	.word	0x00000003
        /*0740*/ 	.word	0x00000000
        /*0744*/ 	.short	0x0101
        /*0746*/ 	.byte	0xff
	.zero		1


	//   ....[100]....
        /*0748*/ 	.word	0x00008540
        /*074c*/ 	.word	0x00000000
        /*0750*/ 	.word	0x00000070
        /*0754*/ 	.short	0x010a
        /*0756*/ 	.byte	0xff
	.zero		1


	//   ....[101]....
        /*0758*/ 	.word	0x00008610
        /*075c*/ 	.word	0x00000000
        /*0760*/ 	.word	0x00000070
        /*0764*/ 	.short	0x010a
        /*0766*/ 	.byte	0xff
	.zero		1


	//   ....[102]....
        /*0768*/ 	.word	0x00008770
        /*076c*/ 	.word	0x00000000
        /*0770*/ 	.word	0x00000000
        /*0774*/ 	.short	0x0101
        /*0776*/ 	.byte	0xff
	.zero		1


	//   ....[103]....
        /*0778*/ 	.word	0x00009b20
        /*077c*/ 	.word	0x00000000
        /*0780*/ 	.word	0x00000070
        /*0784*/ 	.short	0x010a
        /*0786*/ 	.byte	0xff
	.zero		1


	//   ....[104]....
        /*0788*/ 	.word	0x00009bf0
        /*078c*/ 	.word	0x00000000
        /*0790*/ 	.word	0x00000070
        /*0794*/ 	.short	0x010a
        /*0796*/ 	.byte	0xff
	.zero		1


	//   ....[105]....
        /*0798*/ 	.word	0x00009d50
        /*079c*/ 	.word	0x00000000
        /*07a0*/ 	.word	0x00000000
        /*07a4*/ 	.short	0x0101
        /*07a6*/ 	.byte	0xff
	.zero		1


	//   ....[106]....
        /*07a8*/ 	.word	0x0000a240
        /*07ac*/ 	.word	0x000000ff
        /*07b0*/ 	.word	0x00000000
        /*07b4*/ 	.short	0x0101
        /*07b6*/ 	.byte	0x05
	.zero		1


	//   ....[107]....
        /*07b8*/ 	.word	0x0000b1c0
        /*07bc*/ 	.word	0x00000003
        /*07c0*/ 	.word	0x00000110
        /*07c4*/ 	.short	0x010a
        /*07c6*/ 	.byte	0xff
	.zero		1


	//   ....[108]....
        /*07c8*/ 	.word	0x0000b220
        /*07cc*/ 	.word	0x00000002
        /*07d0*/ 	.word	0x00000038
        /*07d4*/ 	.short	0x010a
        /*07d6*/ 	.byte	0xff
	.zero		1


	//   ....[109]....
        /*07d8*/ 	.word	0x0000b280
        /*07dc*/ 	.word	0x00000002
        /*07e0*/ 	.word	0x00000038
        /*07e4*/ 	.short	0x010a
        /*07e6*/ 	.byte	0xff
	.zero		1


	//   ....[110]....
        /*07e8*/ 	.word	0x0000b2d0
        /*07ec*/ 	.word	0x00000002
        /*07f0*/ 	.word	0x000000c0
        /*07f4*/ 	.short	0x010a
        /*07f6*/ 	.byte	0xff
	.zero		1


	//   ....[111]....
        /*07f8*/ 	.word	0x0000b330
        /*07fc*/ 	.word	0x00000000
        /*0800*/ 	.word	0x00000000
        /*0804*/ 	.short	0x010a
        /*0806*/ 	.byte	0xff
	.zero		1


	//   ....[112]....
        /*0808*/ 	.word	0x0000b390
        /*080c*/ 	.word	0x00000000
        /*0810*/ 	.word	0x00000000
        /*0814*/ 	.short	0x010a
        /*0816*/ 	.byte	0xff
	.zero		1


	//   ....[113]....
        /*0818*/ 	.word	0x0000b3f0
        /*081c*/ 	.word	0x00000000
        /*0820*/ 	.word	0x00000000
        /*0824*/ 	.short	0x010a
        /*0826*/ 	.byte	0xff
	.zero		1


	//   ....[114]....
        /*0828*/ 	.word	0x0000b450
        /*082c*/ 	.word	0x00000000
        /*0830*/ 	.word	0x00000000
        /*0834*/ 	.short	0x010a
        /*0836*/ 	.byte	0xff
	.zero		1


	//   ....[115]....
        /*0838*/ 	.word	0x0000b4b0
        /*083c*/ 	.word	0x00000000
        /*0840*/ 	.word	0x00000000
        /*0844*/ 	.short	0x010a
        /*0846*/ 	.byte	0xff
	.zero		1


	//   ....[116]....
        /*0848*/ 	.word	0x0000b510
        /*084c*/ 	.word	0x00000000
        /*0850*/ 	.word	0x00000000
        /*0854*/ 	.short	0x010a
        /*0856*/ 	.byte	0xff
	.zero		1


	//   ....[117]....
        /*0858*/ 	.word	0x0000b560
        /*085c*/ 	.word	0x00000000
        /*0860*/ 	.word	0x00000100
        /*0864*/ 	.short	0x010a
        /*0866*/ 	.byte	0xff
	.zero		1


	//   ....[118]....
        /*0868*/ 	.word	0x0000b5c0
        /*086c*/ 	.word	0x00000000
        /*0870*/ 	.word	0x000000d0
        /*0874*/ 	.short	0x010a
        /*0876*/ 	.byte	0xff
	.zero		1


	//   ....[119]....
        /*0878*/ 	.word	0x0000b610
        /*087c*/ 	.word	0x00000000
        /*0880*/ 	.word	0x000000c0
        /*0884*/ 	.short	0x010a
        /*0886*/ 	.byte	0xff
	.zero		1


	//   ....[120]....
        /*0888*/ 	.word	0x0000b670
        /*088c*/ 	.word	0x00000000
        /*0890*/ 	.word	0x000000d0
        /*0894*/ 	.short	0x010a
        /*0896*/ 	.byte	0xff
	.zero		1


	//   ....[121]....
        /*0898*/ 	.word	0x0000b6c0
        /*089c*/ 	.word	0x00000000
        /*08a0*/ 	.word	0x000000c0
        /*08a4*/ 	.short	0x010a
        /*08a6*/ 	.byte	0xff
	.zero		1


	//   ....[122]....
        /*08a8*/ 	.word	0x0000b720
        /*08ac*/ 	.word	0x00000003
        /*08b0*/ 	.word	0x000000f0
        /*08b4*/ 	.short	0x010a
        /*08b6*/ 	.byte	0xff
	.zero		1


	//   ....[123]....
        /*08b8*/ 	.word	0x0000b780
        /*08bc*/ 	.word	0x00000000
        /*08c0*/ 	.word	0x00000000
        /*08c4*/ 	.short	0x010a
        /*08c6*/ 	.byte	0xff
	.zero		1


	//   ....[124]....
        /*08c8*/ 	.word	0x0000b7e0
        /*08cc*/ 	.word	0x00000000
        /*08d0*/ 	.word	0x00000000
        /*08d4*/ 	.short	0x010a
        /*08d6*/ 	.byte	0xff
	.zero		1


	//   ....[125]....
        /*08d8*/ 	.word	0x0000b840
        /*08dc*/ 	.word	0x00000000
        /*08e0*/ 	.word	0x00000000
        /*08e4*/ 	.short	0x010a
        /*08e6*/ 	.byte	0xff
	.zero		1


	//   ....[126]....
        /*08e8*/ 	.word	0x0000b890
        /*08ec*/ 	.word	0x00000000
        /*08f0*/ 	.word	0x000000c0
        /*08f4*/ 	.short	0x010a
        /*08f6*/ 	.byte	0xff
	.zero		1


	//   ....[127]....
        /*08f8*/ 	.word	0x0000b8f0
        /*08fc*/ 	.word	0x00000000
        /*0900*/ 	.word	0x000000b8
        /*0904*/ 	.short	0x010a
        /*0906*/ 	.byte	0xff
	.zero		1


	//   ....[128]....
        /*0908*/ 	.word	0x0000b950
        /*090c*/ 	.word	0x00000003
        /*0910*/ 	.word	0x00000090
        /*0914*/ 	.short	0x010a
        /*0916*/ 	.byte	0xff
	.zero		1


	//   ....[129]....
        /*0918*/ 	.word	0x0000b9b0
        /*091c*/ 	.word	0x00000003
        /*0920*/ 	.word	0x00000098
        /*0924*/ 	.short	0x010a
        /*0926*/ 	.byte	0xff
	.zero		1


	//   ....[130]....
        /*0928*/ 	.word	0x0000ba10
        /*092c*/ 	.word	0x00000003
        /*0930*/ 	.word	0x000000a0
        /*0934*/ 	.short	0x010a
        /*0936*/ 	.byte	0xff
	.zero		1


	//   ....[131]....
        /*0938*/ 	.word	0x0000ba70
        /*093c*/ 	.word	0x00000003
        /*0940*/ 	.word	0x000000a8
        /*0944*/ 	.short	0x010a
        /*0946*/ 	.byte	0xff
	.zero		1


	//   ....[132]....
        /*0948*/ 	.word	0x0000bad0
        /*094c*/ 	.word	0x00000000
        /*0950*/ 	.word	0x00000090
        /*0954*/ 	.short	0x010a
        /*0956*/ 	.byte	0xff
	.zero		1


	//   ....[133]....
        /*0958*/ 	.word	0x0000bb30
        /*095c*/ 	.word	0x00000000
        /*0960*/ 	.word	0x00000098
        /*0964*/ 	.short	0x010a
        /*0966*/ 	.byte	0xff
	.zero		1


	//   ....[134]....
        /*0968*/ 	.word	0x0000bb90
        /*096c*/ 	.word	0x00000000
        /*0970*/ 	.word	0x000000a0
        /*0974*/ 	.short	0x010a
        /*0976*/ 	.byte	0xff
	.zero		1


	//   ....[135]....
        /*0978*/ 	.word	0x0000bbe0
        /*097c*/ 	.word	0x00000000
        /*0980*/ 	.word	0x000000c0
        /*0984*/ 	.short	0x010a
        /*0986*/ 	.byte	0xff
	.zero		1


	//   ....[136]....
        /*0988*/ 	.word	0x0000bc30
        /*098c*/ 	.word	0x00000003
        /*0990*/ 	.word	0x00000070
        /*0994*/ 	.short	0x010a
        /*0996*/ 	.byte	0xff
	.zero		1


	//   ....[137]....
        /*0998*/ 	.word	0x0000bc80
        /*099c*/ 	.word	0x000000c1
        /*09a0*/ 	.word	0x000000e0
        /*09a4*/ 	.short	0x010a
        /*09a6*/ 	.byte	0xff
	.zero		1


	//   ....[138]....
        /*09a8*/ 	.word	0x0000bcd0
        /*09ac*/ 	.word	0x000000cc
        /*09b0*/ 	.word	0x00000070
        /*09b4*/ 	.short	0x010a
        /*09b6*/ 	.byte	0xff
	.zero		1


	//   ....[139]....
        /*09b8*/ 	.word	0x0000bd20
        /*09bc*/ 	.word	0x00000000
        /*09c0*/ 	.word	0x00000070
        /*09c4*/ 	.short	0x010a
        /*09c6*/ 	.byte	0xff
	.zero		1


	//   ....[140]....
        /*09c8*/ 	.word	0x0000bd70
        /*09cc*/ 	.word	0x00000000
        /*09d0*/ 	.word	0x00000070
        /*09d4*/ 	.short	0x010a
        /*09d6*/ 	.byte	0xff
	.zero		1


	//----- nvinfo : EIATTR_NUM_MBARRIERS
	.align		4
.L_48:
        /*09d8*/ 	.byte	0x03, 0x38
        /*09da*/ 	.short	0x0024


	//----- nvinfo : EIATTR_EXIT_INSTR_OFFSETS
	.align		4
        /*09dc*/ 	.byte	0x04, 0x1c
        /*09de*/ 	.short	(.L_50 - .L_49)


	//   ....[0]....
.L_49:
        /*09e0*/ 	.word	0x00002790


	//   ....[1]....
        /*09e4*/ 	.word	0x00002c80


	//   ....[2]....
        /*09e8*/ 	.word	0x00002ce0


	//   ....[3]....
        /*09ec*/ 	.word	0x000039e0


	//   ....[4]....
        /*09f0*/ 	.word	0x00004a40


	//   ....[5]....
        /*09f4*/ 	.word	0x00004a80


	//   ....[6]....
        /*09f8*/ 	.word	0x0000b1b0


	//----- nvinfo : EIATTR_MAX_THREADS
	.align		4
.L_50:
        /*09fc*/ 	.byte	0x04, 0x05
        /*09fe*/ 	.short	(.L_52 - .L_51)
.L_51:
        /*0a00*/ 	.word	0x00000100
        /*0a04*/ 	.word	0x00000001
        /*0a08*/ 	.word	0x00000001


	//----- nvinfo : EIATTR_CRS_STACK_SIZE
	.align		4
.L_52:
        /*0a0c*/ 	.byte	0x04, 0x1e
        /*0a0e*/ 	.short	(.L_54 - .L_53)
.L_53:
        /*0a10*/ 	.word	0x00000000


	//----- nvinfo : EIATTR_CBANK_PARAM_SIZE
	.align		4
.L_54:
        /*0a14*/ 	.byte	0x03, 0x19
        /*0a16*/ 	.short	0x0800


	//----- nvinfo : EIATTR_PARAM_CBANK
	.align		4
        /*0a18*/ 	.byte	0x04, 0x0a
        /*0a1a*/ 	.short	(.L_56 - .L_55)
	.align		4
.L_55:
        /*0a1c*/ 	.word	index@(.nv.constant0._ZN7cutlass13device_kernelINS_4gemm6kernel13GemmUniversalIN4cute5tupleIJiiiiEEENS1_10collective13CollectiveMmaINS1_35MainloopSm100TmaUmmaWarpSpecializedILi7ELi2ELi2ENS5_IJNS4_1CILi1EEESB_SB_EEEEENS5_IJNSA_ILi128EEENSA_ILi256EEENSA_ILi64EEEEEENS_12float_e4m3_tENS5_IJlSB_lEEENS_12float_e5m2_tENS5_IJSB_llEEENS4_8TiledMMAINS4_8MMA_AtomIJNS4_10MMA_TraitsINS4_19SM100_MMA_F8F6F4_SSEJSI_SK_fSE_SF_NS4_17integral_constantINS4_4UMMA5MajorELSS_0EEENSQ_ISS_LSS_1EEENSQ_INSR_7ScaleInELSV_0EEESW_EEEEEENS4_6LayoutISC_NS5_IJNSA_ILi0EEES10_S10_EEEEENS5_IJNS4_10UnderscoreES13_S13_EEEEENS4_13SM90_TMA_LOADENS4_14ComposedLayoutINS4_7SwizzleILi2ELi4ELi3EEENS4_18smem_ptr_flag_bitsILi8EEENSZ_INS5_IJNSA_ILi8EEESG_EEENS5_IJSG_SB_EEEEEEEvNS4_8identityES16_NS17_INS18_ILi3ELi4ELi3EEES1B_NSZ_INS5_IJSE_S1C_EEENS5_IJSB_SE_EEEEEEEvS1H_EENS_8epilogue10collective18CollectiveEpilogueINS1O_23Sm100TmaWarpSpecializedILi4ELi2ELi64ELb0ELb0EEEJSH_NS5_IJNSZ_ISE_SB_EENSZ_ISG_SB_EEEEESI_SJ_SI_SJ_NS1O_6fusion15FusionCallbacksIS1S_NS1W_17LinearCombinationISI_fSI_fLNS_15FloatRoundStyleE2EEESH_S1V_JEEENS4_5SM1004TMEM4LOAD26SM100_TMEM_LOAD_32dp32b64xES16_S1G_NS4_39AutoVectorizingCopyWithAssumedAlignmentILi128EEENS4_14SM90_TMA_STOREES1G_S27_S27_EEEvvEEEEvNT_6ParamsE)
        /*0a20*/ 	.short	0x0380
        /*0a22*/ 	.short	0x0800


	//----- nvinfo : EIATTR_SW_WAR
	.align		4
.L_56:
        /*0a24*/ 	.byte	0x04, 0x36
        /*0a26*/ 	.short	(.L_58 - .L_57)
.L_57:
        /*0a28*/ 	.word	0x00000008
.L_58:


//--------------------- .nv.callgraph             --------------------------
	.section	.nv.callgraph,"",@"SHT_CUDA_CALLGRAPH"
	.align	4
	.sectionentsize	8
	.align		4
        /*0000*/ 	.word	0x00000000
	.align		4
        /*0004*/ 	.word	0xffffffff
	.align		4
        /*0008*/ 	.word	index@(_ZN7cutlass13device_kernelINS_4gemm6kernel13GemmUniversalIN4cute5tupleIJiiiiEEENS1_10collective13CollectiveMmaINS1_35MainloopSm100TmaUmmaWarpSpecializedILi7ELi2ELi2ENS5_IJNS4_1CILi1EEESB_SB_EEEEENS5_IJNSA_ILi128EEENSA_ILi256EEENSA_ILi64EEEEEENS_12float_e4m3_tENS5_IJlSB_lEEENS_12float_e5m2_tENS5_IJSB_llEEENS4_8TiledMMAINS4_8MMA_AtomIJNS4_10MMA_TraitsINS4_19SM100_MMA_F8F6F4_SSEJSI_SK_fSE_SF_NS4_17integral_constantINS4_4UMMA5MajorELSS_0EEENSQ_ISS_LSS_1EEENSQ_INSR_7ScaleInELSV_0EEESW_EEEEEENS4_6LayoutISC_NS5_IJNSA_ILi0EEES10_S10_EEEEENS5_IJNS4_10UnderscoreES13_S13_EEEEENS4_13SM90_TMA_LOADENS4_14ComposedLayoutINS4_7SwizzleILi2ELi4ELi3EEENS4_18smem_ptr_flag_bitsILi8EEENSZ_INS5_IJNSA_ILi8EEESG_EEENS5_IJSG_SB_EEEEEEEvNS4_8identityES16_NS17_INS18_ILi3ELi4ELi3EEES1B_NSZ_INS5_IJSE_S1C_EEENS5_IJSB_SE_EEEEEEEvS1H_EENS_8epilogue10collective18CollectiveEpilogueINS1O_23Sm100TmaWarpSpecializedILi4ELi2ELi64ELb0ELb0EEEJSH_NS5_IJNSZ_ISE_SB_EENSZ_ISG_SB_EEEEESI_SJ_SI_SJ_NS1O_6fusion15FusionCallbacksIS1S_NS1W_17LinearCombinationISI_fSI_fLNS_15FloatRoundStyleE2EEESH_S1V_JEEENS4_5SM1004TMEM4LOAD26SM100_TMEM_LOAD_32dp32b64xES16_S1G_NS4_39AutoVectorizingCopyWithAssumedAlignmentILi128EEENS4_14SM90_TMA_STOREES1G_S27_S27_EEEvvEEEEvNT_6ParamsE)
	.align		4
        /*000c*/ 	.word	index@(__assertfail)
	.align		4
        /*0010*/ 	.word	0x00000000
	.align		4
        /*0014*/ 	.word	0xfffffffe
	.align		4
        /*0018*/ 	.word	0x00000000
	.align		4
        /*001c*/ 	.word	0xfffffffd
	.align		4
        /*0020*/ 	.word	0x00000000
	.align		4
        /*0024*/ 	.word	0xfffffffc


//--------------------- .nv.constant4             --------------------------
	.section	.nv.constant4,"a",@progbits
	.align	8
	.align		8
.nv.constant4:
        /*0000*/ 	.dword	__assertfail
	.align		8
        /*0008*/ 	.dword	__unnamed_1
	.align		8
        /*0010*/ 	.dword	__unnamed_2
	.align		8
        /*0018*/ 	.dword	__unnamed_3
	.align		8
        /*0020*/ 	.dword	_ZN40_INTERNAL_2cfcc36b_4_k_cu_635ec2d5_173144cuda3std3__45__cpo5beginE
	.align		8
        /*0028*/ 	.dword	_ZN40_INTERNAL_2cfcc36b_4_k_cu_635ec2d5_173144cuda3std3__45__cpo3endE
	.align		8
        /*0030*/ 	.dword	_ZN40_INTERNAL_2cfcc36b_4_k_cu_635ec2d5_173144cuda3std3__45__cpo6cbeginE
	.align		8
        /*0038*/ 	.dword	_ZN40_INTERNAL_2cfcc36b_4_k_cu_635ec2d5_173144cuda3std3__45__cpo4cendE
	.align		8
        /*0040*/ 	.dword	_ZN40_INTERNAL_2cfcc36b_4_k_cu_635ec2d5_173144cuda3std3__442_GLOBAL__N__2cfcc36b_4_k_cu_635ec2d5_173146ignoreE
	.align		8
        /*0048*/ 	.dword	_ZN40_INTERNAL_2cfcc36b_4_k_cu_635ec2d5_173144cuda3std3__419piecewise_constructE
	.align		8
        /*0050*/ 	.dword	_ZN40_INTERNAL_2cfcc36b_4_k_cu_635ec2d5_173144cuda3std3__48in_placeE
	.align		8
        /*0058*/ 	.dword	_ZN40_INTERNAL_2cfcc36b_4_k_cu_635ec2d5_173144cuda3std6ranges3__45__cpo4swapE
	.align		8
        /*0060*/ 	.dword	_ZN40_INTERNAL_2cfcc36b_4_k_cu_635ec2d5_173144cuda3std6ranges3__45__cpo9iter_moveE
	.align		8
        /*0068*/ 	.dword	_ZN40_INTERNAL_2cfcc36b_4_k_cu_635ec2d5_173144cute7productE
	.align		8
        /*0070*/ 	.dword	_ZN40_INTERNAL_2cfcc36b_4_k_cu_635ec2d5_173144cute1_E
	.align		8
        /*0078*/ 	.dword	$str$25
	.align		8
        /*0080*/ 	.dword	$str$26
	.align		8
        /*0088*/ 	.dword	$str$27
	.align		8
        /*0090*/ 	.dword	$str$28


//--------------------- .text._ZN7cutlass13device_kernelINS_4gemm6kernel13GemmUniversalIN4cute5tupleIJiiiiEEENS1_10collective13CollectiveMmaINS1_35MainloopSm100TmaUmmaWarpSpecializedILi7ELi2ELi2ENS5_IJNS4_1CILi1EEESB_SB_EEEEENS5_IJNSA_ILi128EEENSA_ILi256EEENSA_ILi64EEEEEENS_12float_e4m3_tENS5_IJlSB_lEEENS_12float_e5m2_tENS5_IJSB_llEEENS4_8TiledMMAINS4_8MMA_AtomIJNS4_10MMA_TraitsINS4_19SM100_MMA_F8F6F4_SSEJSI_SK_fSE_SF_NS4_17integral_constantINS4_4UMMA5MajorELSS_0EEENSQ_ISS_LSS_1EEENSQ_INSR_7ScaleInELSV_0EEESW_EEEEEENS4_6LayoutISC_NS5_IJNSA_ILi0EEES10_S10_EEEEENS5_IJNS4_10UnderscoreES13_S13_EEEEENS4_13SM90_TMA_LOADENS4_14ComposedLayoutINS4_7SwizzleILi2ELi4ELi3EEENS4_18smem_ptr_flag_bitsILi8EEENSZ_INS5_IJNSA_ILi8EEESG_EEENS5_IJSG_SB_EEEEEEEvNS4_8identityES16_NS17_INS18_ILi3ELi4ELi3EEES1B_NSZ_INS5_IJSE_S1C_EEENS5_IJSB_SE_EEEEEEEvS1H_EENS_8epilogue10collective18CollectiveEpilogueINS1O_23Sm100TmaWarpSpecializedILi4ELi2ELi64ELb0ELb0EEEJSH_NS5_IJNSZ_ISE_SB_EENSZ_ISG_SB_EEEEESI_SJ_SI_SJ_NS1O_6fusion15FusionCallbacksIS1S_NS1W_17LinearCombinationISI_fSI_fLNS_15FloatRoundStyleE2EEESH_S1V_JEEENS4_5SM1004TMEM4LOAD26SM100_TMEM_LOAD_32dp32b64xES16_S1G_NS4_39AutoVectorizingCopyWithAssumedAlignmentILi128EEENS4_14SM90_TMA_STOREES1G_S27_S27_EEEvvEEEEvNT_6ParamsE --------------------------
	.section	.text._ZN7cutlass13device_kernelINS_4gemm6kernel13GemmUniversalIN4cute5tupleIJiiiiEEENS1_10collective13CollectiveMmaINS1_35MainloopSm100TmaUmmaWarpSpecializedILi7ELi2ELi2ENS5_IJNS4_1CILi1EEESB_SB_EEEEENS5_IJNSA_ILi128EEENSA_ILi256EEENSA_ILi64EEEEEENS_12float_e4m3_tENS5_IJlSB_lEEENS_12float_e5m2_tENS5_IJSB_llEEENS4_8TiledMMAINS4_8MMA_AtomIJNS4_10MMA_TraitsINS4_19SM100_MMA_F8F6F4_SSEJSI_SK_fSE_SF_NS4_17integral_constantINS4_4UMMA5MajorELSS_0EEENSQ_ISS_LSS_1EEENSQ_INSR_7ScaleInELSV_0EEESW_EEEEEENS4_6LayoutISC_NS5_IJNSA_ILi0EEES10_S10_EEEEENS5_IJNS4_10UnderscoreES13_S13_EEEEENS4_13SM90_TMA_LOADENS4_14ComposedLayoutINS4_7SwizzleILi2ELi4ELi3EEENS4_18smem_ptr_flag_bitsILi8EEENSZ_INS5_IJNSA_ILi8EEESG_EEENS5_IJSG_SB_EEEEEEEvNS4_8identityES16_NS17_INS18_ILi3ELi4ELi3EEES1B_NSZ_INS5_IJSE_S1C_EEENS5_IJSB_SE_EEEEEEEvS1H_EENS_8epilogue10collective18CollectiveEpilogueINS1O_23Sm100TmaWarpSpecializedILi4ELi2ELi64ELb0ELb0EEEJSH_NS5_IJNSZ_ISE_SB_EENSZ_ISG_SB_EEEEESI_SJ_SI_SJ_NS1O_6fusion15FusionCallbacksIS1S_NS1W_17LinearCombinationISI_fSI_fLNS_15FloatRoundStyleE2EEESH_S1V_JEEENS4_5SM1004TMEM4LOAD26SM100_TMEM_LOAD_32dp32b64xES16_S1G_NS4_39AutoVectorizingCopyWithAssumedAlignmentILi128EEENS4_14SM90_TMA_STOREES1G_S27_S27_EEEvvEEEEvNT_6ParamsE,"ax",@progbits
	.align	128
.text._ZN7cutlass13device_kernelINS_4gemm6kernel13GemmUniversalIN4cute5tupleIJiiiiEEENS1_10collective13CollectiveMmaINS1_35MainloopSm100TmaUmmaWarpSpecializedILi7ELi2ELi2ENS5_IJNS4_1CILi1EEESB_SB_EEEEENS5_IJNSA_ILi128EEENSA_ILi256EEENSA_ILi64EEEEEENS_12float_e4m3_tENS5_IJlSB_lEEENS_12float_e5m2_tENS5_IJSB_llEEENS4_8TiledMMAINS4_8MMA_AtomIJNS4_10MMA_TraitsINS4_19SM100_MMA_F8F6F4_SSEJSI_SK_fSE_SF_NS4_17integral_constantINS4_4UMMA5MajorELSS_0EEENSQ_ISS_LSS_1EEENSQ_INSR_7ScaleInELSV_0EEESW_EEEEEENS4_6LayoutISC_NS5_IJNSA_ILi0EEES10_S10_EEEEENS5_IJNS4_10UnderscoreES13_S13_EEEEENS4_13SM90_TMA_LOADENS4_14ComposedLayoutINS4_7SwizzleILi2ELi4ELi3EEENS4_18smem_ptr_flag_bitsILi8EEENSZ_INS5_IJNSA_ILi8EEESG_EEENS5_IJSG_SB_EEEEEEEvNS4_8identityES16_NS17_INS18_ILi3ELi4ELi3EEES1B_NSZ_INS5_IJSE_S1C_EEENS5_IJSB_SE_EEEEEEEvS1H_EENS_8epilogue10collective18CollectiveEpilogueINS1O_23Sm100TmaWarpSpecializedILi4ELi2ELi64ELb0ELb0EEEJSH_NS5_IJNSZ_ISE_SB_EENSZ_ISG_SB_EEEEESI_SJ_SI_SJ_NS1O_6fusion15FusionCallbacksIS1S_NS1W_17LinearCombinationISI_fSI_fLNS_15FloatRoundStyleE2EEESH_S1V_JEEENS4_5SM1004TMEM4LOAD26SM100_TMEM_LOAD_32dp32b64xES16_S1G_NS4_39AutoVectorizingCopyWithAssumedAlignmentILi128EEENS4_14SM90_TMA_STOREES1G_S27_S27_EEEvvEEEEvNT_6ParamsE:
        .type           _ZN7cutlass13device_kernelINS_4gemm6kernel13GemmUniversalIN4cute5tupleIJiiiiEEENS1_10collective13CollectiveMmaINS1_35MainloopSm100TmaUmmaWarpSpecializedILi7ELi2ELi2ENS5_IJNS4_1CILi1EEESB_SB_EEEEENS5_IJNSA_ILi128EEENSA_ILi256EEENSA_ILi64EEEEEENS_12float_e4m3_tENS5_IJlSB_lEEENS_12float_e5m2_tENS5_IJSB_llEEENS4_8TiledMMAINS4_8MMA_AtomIJNS4_10MMA_TraitsINS4_19SM100_MMA_F8F6F4_SSEJSI_SK_fSE_SF_NS4_17integral_constantINS4_4UMMA5MajorELSS_0EEENSQ_ISS_LSS_1EEENSQ_INSR_7ScaleInELSV_0EEESW_EEEEEENS4_6LayoutISC_NS5_IJNSA_ILi0EEES10_S10_EEEEENS5_IJNS4_10UnderscoreES13_S13_EEEEENS4_13SM90_TMA_LOADENS4_14ComposedLayoutINS4_7SwizzleILi2ELi4ELi3EEENS4_18smem_ptr_flag_bitsILi8EEENSZ_INS5_IJNSA_ILi8EEESG_EEENS5_IJSG_SB_EEEEEEEvNS4_8identityES16_NS17_INS18_ILi3ELi4ELi3EEES1B_NSZ_INS5_IJSE_S1C_EEENS5_IJSB_SE_EEEEEEEvS1H_EENS_8epilogue10collective18CollectiveEpilogueINS1O_23Sm100TmaWarpSpecializedILi4ELi2ELi64ELb0ELb0EEEJSH_NS5_IJNSZ_ISE_SB_EENSZ_ISG_SB_EEEEESI_SJ_SI_SJ_NS1O_6fusion15FusionCallbacksIS1S_NS1W_17LinearCombinationISI_fSI_fLNS_15FloatRoundStyleE2EEESH_S1V_JEEENS4_5SM1004TMEM4LOAD26SM100_TMEM_LOAD_32dp32b64xES16_S1G_NS4_39AutoVectorizingCopyWithAssumedAlignmentILi128EEENS4_14SM90_TMA_STOREES1G_S27_S27_EEEvvEEEEvNT_6ParamsE,@function
        .size           _ZN7cutlass13device_kernelINS_4gemm6kernel13GemmUniversalIN4cute5tupleIJiiiiEEENS1_10collective13CollectiveMmaINS1_35MainloopSm100TmaUmmaWarpSpecializedILi7ELi2ELi2ENS5_IJNS4_1CILi1EEESB_SB_EEEEENS5_IJNSA_ILi128EEENSA_ILi256EEENSA_ILi64EEEEEENS_12float_e4m3_tENS5_IJlSB_lEEENS_12float_e5m2_tENS5_IJSB_llEEENS4_8TiledMMAINS4_8MMA_AtomIJNS4_10MMA_TraitsINS4_19SM100_MMA_F8F6F4_SSEJSI_SK_fSE_SF_NS4_17integral_constantINS4_4UMMA5MajorELSS_0EEENSQ_ISS_LSS_1EEENSQ_INSR_7ScaleInELSV_0EEESW_EEEEEENS4_6LayoutISC_NS5_IJNSA_ILi0EEES10_S10_EEEEENS5_IJNS4_10UnderscoreES13_S13_EEEEENS4_13SM90_TMA_LOADENS4_14ComposedLayoutINS4_7SwizzleILi2ELi4ELi3EEENS4_18smem_ptr_flag_bitsILi8EEENSZ_INS5_IJNSA_ILi8EEESG_EEENS5_IJSG_SB_EEEEEEEvNS4_8identityES16_NS17_INS18_ILi3ELi4ELi3EEES1B_NSZ_INS5_IJSE_S1C_EEENS5_IJSB_SE_EEEEEEEvS1H_EENS_8epilogue10collective18CollectiveEpilogueINS1O_23Sm100TmaWarpSpecializedILi4ELi2ELi64ELb0ELb0EEEJSH_NS5_IJNSZ_ISE_SB_EENSZ_ISG_SB_EEEEESI_SJ_SI_SJ_NS1O_6fusion15FusionCallbacksIS1S_NS1W_17LinearCombinationISI_fSI_fLNS_15FloatRoundStyleE2EEESH_S1V_JEEENS4_5SM1004TMEM4LOAD26SM100_TMEM_LOAD_32dp32b64xES16_S1G_NS4_39AutoVectorizingCopyWithAssumedAlignmentILi128EEENS4_14SM90_TMA_STOREES1G_S27_S27_EEEvvEEEEvNT_6ParamsE,(.L_x_176 - _ZN7cutlass13device_kernelINS_4gemm6kernel13GemmUniversalIN4cute5tupleIJiiiiEEENS1_10collective13CollectiveMmaINS1_35MainloopSm100TmaUmmaWarpSpecializedILi7ELi2ELi2ENS5_IJNS4_1CILi1EEESB_SB_EEEEENS5_IJNSA_ILi128EEENSA_ILi256EEENSA_ILi64EEEEEENS_12float_e4m3_tENS5_IJlSB_lEEENS_12float_e5m2_tENS5_IJSB_llEEENS4_8TiledMMAINS4_8MMA_AtomIJNS4_10MMA_TraitsINS4_19SM100_MMA_F8F6F4_SSEJSI_SK_fSE_SF_NS4_17integral_constantINS4_4UMMA5MajorELSS_0EEENSQ_ISS_LSS_1EEENSQ_INSR_7ScaleInELSV_0EEESW_EEEEEENS4_6LayoutISC_NS5_IJNSA_ILi0EEES10_S10_EEEEENS5_IJNS4_10UnderscoreES13_S13_EEEEENS4_13SM90_TMA_LOADENS4_14ComposedLayoutINS4_7SwizzleILi2ELi4ELi3EEENS4_18smem_ptr_flag_bitsILi8EEENSZ_INS5_IJNSA_ILi8EEESG_EEENS5_IJSG_SB_EEEEEEEvNS4_8identityES16_NS17_INS18_ILi3ELi4ELi3EEES1B_NSZ_INS5_IJSE_S1C_EEENS5_IJSB_SE_EEEEEEEvS1H_EENS_8epilogue10collective18CollectiveEpilogueINS1O_23Sm100TmaWarpSpecializedILi4ELi2ELi64ELb0ELb0EEEJSH_NS5_IJNSZ_ISE_SB_EENSZ_ISG_SB_EEEEESI_SJ_SI_SJ_NS1O_6fusion15FusionCallbacksIS1S_NS1W_17LinearCombinationISI_fSI_fLNS_15FloatRoundStyleE2EEESH_S1V_JEEENS4_5SM1004TMEM4LOAD26SM100_TMEM_LOAD_32dp32b64xES16_S1G_NS4_39AutoVectorizingCopyWithAssumedAlignmentILi128EEENS4_14SM90_TMA_STOREES1G_S27_S27_EEEvvEEEEvNT_6ParamsE)
        .other          _ZN7cutlass13device_kernelINS_4gemm6kernel13GemmUniversalIN4cute5tupleIJiiiiEEENS1_10collective13CollectiveMmaINS1_35MainloopSm100TmaUmmaWarpSpecializedILi7ELi2ELi2ENS5_IJNS4_1CILi1EEESB_SB_EEEEENS5_IJNSA_ILi128EEENSA_ILi256EEENSA_ILi64EEEEEENS_12float_e4m3_tENS5_IJlSB_lEEENS_12float_e5m2_tENS5_IJSB_llEEENS4_8TiledMMAINS4_8MMA_AtomIJNS4_10MMA_TraitsINS4_19SM100_MMA_F8F6F4_SSEJSI_SK_fSE_SF_NS4_17integral_constantINS4_4UMMA5MajorELSS_0EEENSQ_ISS_LSS_1EEENSQ_INSR_7ScaleInELSV_0EEESW_EEEEEENS4_6LayoutISC_NS5_IJNSA_ILi0EEES10_S10_EEEEENS5_IJNS4_10UnderscoreES13_S13_EEEEENS4_13SM90_TMA_LOADENS4_14ComposedLayoutINS4_7SwizzleILi2ELi4ELi3EEENS4_18smem_ptr_flag_bitsILi8EEENSZ_INS5_IJNSA_ILi8EEESG_EEENS5_IJSG_SB_EEEEEEEvNS4_8identityES16_NS17_INS18_ILi3ELi4ELi3EEES1B_NSZ_INS5_IJSE_S1C_EEENS5_IJSB_SE_EEEEEEEvS1H_EENS_8epilogue10collective18CollectiveEpilogueINS1O_23Sm100TmaWarpSpecializedILi4ELi2ELi64ELb0ELb0EEEJSH_NS5_IJNSZ_ISE_SB_EENSZ_ISG_SB_EEEEESI_SJ_SI_SJ_NS1O_6fusion15FusionCallbacksIS1S_NS1W_17LinearCombinationISI_fSI_fLNS_15FloatRoundStyleE2EEESH_S1V_JEEENS4_5SM1004TMEM4LOAD26SM100_TMEM_LOAD_32dp32b64xES16_S1G_NS4_39AutoVectorizingCopyWithAssumedAlignmentILi128EEENS4_14SM90_TMA_STOREES1G_S27_S27_EEEvvEEEEvNT_6ParamsE,@"STO_CUDA_ENTRY STV_DEFAULT"
_ZN7cutlass13device_kernelINS_4gemm6kernel13GemmUniversalIN4cute5tupleIJiiiiEEENS1_10collective13CollectiveMmaINS1_35MainloopSm100TmaUmmaWarpSpecializedILi7ELi2ELi2ENS5_IJNS4_1CILi1EEESB_SB_EEEEENS5_IJNSA_ILi128EEENSA_ILi256EEENSA_ILi64EEEEEENS_12float_e4m3_tENS5_IJlSB_lEEENS_12float_e5m2_tENS5_IJSB_llEEENS4_8TiledMMAINS4_8MMA_AtomIJNS4_10MMA_TraitsINS4_19SM100_MMA_F8F6F4_SSEJSI_SK_fSE_SF_NS4_17integral_constantINS4_4UMMA5MajorELSS_0EEENSQ_ISS_LSS_1EEENSQ_INSR_7ScaleInELSV_0EEESW_EEEEEENS4_6LayoutISC_NS5_IJNSA_ILi0EEES10_S10_EEEEENS5_IJNS4_10UnderscoreES13_S13_EEEEENS4_13SM90_TMA_LOADENS4_14ComposedLayoutINS4_7SwizzleILi2ELi4ELi3EEENS4_18smem_ptr_flag_bitsILi8EEENSZ_INS5_IJNSA_ILi8EEESG_EEENS5_IJSG_SB_EEEEEEEvNS4_8identityES16_NS17_INS18_ILi3ELi4ELi3EEES1B_NSZ_INS5_IJSE_S1C_EEENS5_IJSB_SE_EEEEEEEvS1H_EENS_8epilogue10collective18CollectiveEpilogueINS1O_23Sm100TmaWarpSpecializedILi4ELi2ELi64ELb0ELb0EEEJSH_NS5_IJNSZ_ISE_SB_EENSZ_ISG_SB_EEEEESI_SJ_SI_SJ_NS1O_6fusion15FusionCallbacksIS1S_NS1W_17LinearCombinationISI_fSI_fLNS_15FloatRoundStyleE2EEESH_S1V_JEEENS4_5SM1004TMEM4LOAD26SM100_TMEM_LOAD_32dp32b64xES16_S1G_NS4_39AutoVectorizingCopyWithAssumedAlignmentILi128EEENS4_14SM90_TMA_STOREES1G_S27_S27_EEEvvEEEEvNT_6ParamsE:
[----:B------:R-:W1:Y:S01]  /*0000*/  LDC R1, c[0x0][0x37c] ;  /* 0x0000df00ff017b82 */ /* 0x000e620000000800 */
[----:B------:R-:W2:Y:S01]  /*0010*/  S2R R185, SR_TID.X ;  /* 0x0000000000b97919 */ /* 0x000ea20000002100 */
[----:B------:R-:W3:Y:S01]  /*0020*/  LDCU.64 UR4, c[0x0][0x890] ;  /* 0x00011200ff0477ac */ /* 0x000ee20008000a00 */
[----:B------:R-:W-:Y:S02]  /*0030*/  PRMT R171, RZ, 0x7610, R171 ;  /* 0x00007610ffab7816 */ /* 0x000fe400000000ab */
[----:B------:R-:W-:Y:S01]  /*0040*/  ELECT P5, URZ, PT ;  /* 0x0000000000ff782f */ /* 0x000fe200038a0000 */
[----:B------:R-:W4:Y:S01]  /*0050*/  LDCU.64 UR46, c[0x0][0x358] ;  /* 0x00006b00ff2e77ac */ /* 0x000f220008000a00 */
[----:B---3--:R-:W-:-:S04]  /*0060*/  UISETP.NE.U32.AND UP0, UPT, UR4, URZ, UPT ;  /* 0x000000ff0400728c */ /* 0x008fc8000bf05070 */
[----:B------:R-:W-:Y:S01]  /*0070*/  UISETP.NE.AND.EX UP0, UPT, UR5, URZ, UPT, UP0 ;  /* 0x000000ff0500728c */ /* 0x000fe2000bf05300 */
[----:B--2---:R-:W-:-:S05]  /*0080*/  SHF.R.U32.HI R173, RZ, 0x5, R185 ;  /* 0x00000005ffad7819 */ /* 0x004fca00000116b9 */
[----:B------:R-:W2:Y:S02]  /*0090*/  SHFL.IDX PT, R0, R173, RZ, 0x1f ;  /* 0x00001fffad007589 */ /* 0x000ea400000e0000 */
[----:B--2---:R-:W-:Y:S01]  /*00a0*/  R2UR UR8, R0 ;  /* 0x00000000000872ca */ /* 0x004fe200000e0000 */
[----:B-1--4-:R-:W-:-:S14]  /*00b0*/  BRA.U UP0, `(.L_x_0) ;  /* 0x00000001002c7547 */ /* 0x012fdc000b800000 */
[----:B------:R-:W1:Y:S02]  /*00c0*/  LDCU.64 UR6, c[0x0][0x888] ;  /* 0x00011100ff0677ac */ /* 0x000e640008000a00 */
[----:B-1----:R-:W-:-:S04]  /*00d0*/  UISETP.NE.U32.AND UP0, UPT, UR6, URZ, UPT ;  /* 0x000000ff0600728c */ /* 0x002fc8000bf05070 */
[----:B------:R-:W-:-:S09]  /*00e0*/  UISETP.NE.AND.EX UP0, UPT, UR7, URZ, UPT, UP0 ;  /* 0x000000ff0700728c */ /* 0x000fd2000bf05300 */
[----:B------:R-:W-:Y:S05]  /*00f0*/  BRA.U !UP0, `(.L_x_1) ;  /* 0x0000000108107547 */ /* 0x000fea000b800000 */
[----:B------:R-:W1:Y:S02]  /*0100*/  LDC.64 R2, c[0x0][0x888] ;  /* 0x00022200ff027b82 */ /* 0x000e640000000a00 */
[----:B-1----:R1:W5:Y:S01]  /*0110*/  LDG.E R81, desc[UR46][R2.64] ;  /* 0x0000002e02517981 */ /* 0x002362000c1e1900 */
[----:B------:R-:W-:Y:S01]  /*0120*/  HFMA2 R171, -RZ, RZ, 0, 5.9604644775390625e-08 ;  /* 0x00000001ffab7431 */ /* 0x000fe200000001ff */
[----:B------:R-:W-:Y:S05]  /*0130*/  BRA `(.L_x_0) ;  /* 0x00000000000c7947 */ /* 0x000fea0003800000 */
.L_x_1:
[----:B------:R-:W1:Y:S01]  /*0140*/  LDCU UR6, c[0x0][0x880] ;  /* 0x00011000ff0677ac */ /* 0x000e620008000800 */
[----:B------:R-:W-:Y:S01]  /*0150*/  HFMA2 R171, -RZ, RZ, 0, 5.9604644775390625e-08 ;  /* 0x00000001ffab7431 */ /* 0x000fe200000001ff */
[----:B-1----:R-:W-:-:S07]  /*0160*/  MOV R81, UR6 ;  /* 0x0000000600517c02 */ /* 0x002fce0008000f00 */
.L_x_0:
[----:B------:R-:W2:Y:S02]  /*0170*/  LDCU.64 UR6, c[0x0][0x8b0] ;  /* 0x00011600ff0677ac */ /* 0x000ea40008000a00 */
[----:B--2---:R-:W-:-:S04]  /*0180*/  UISETP.NE.U32.AND UP0, UPT, UR6, URZ, UPT ;  /* 0x000000ff0600728c */ /* 0x004fc8000bf05070 */
[----:B------:R-:W-:-:S09]  /*0190*/  UISETP.NE.AND.EX UP0, UPT, UR7, URZ, UPT, UP0 ;  /* 0x000000ff0700728c */ /* 0x000fd2000bf05300 */
[----:B------:R-:W-:Y:S05]  /*01a0*/  BRA.U UP0, `(.L_x_2) ;  /* 0x0000000100247547 */ /* 0x000fea000b800000 */
[----:B------:R-:W2:Y:S02]  /*01b0*/  LDCU.64 UR6, c[0x0][0x8a8] ;  /* 0x00011500ff0677ac */ /* 0x000ea40008000a00 */
[----:B--2---:R-:W-:-:S04]  /*01c0*/  UISETP.NE.U32.AND UP0, UPT, UR6, URZ, UPT ;  /* 0x000000ff0600728c */ /* 0x004fc8000bf05070 */
[----:B------:R-:W-:-:S09]  /*01d0*/  UISETP.NE.AND.EX UP0, UPT, UR7, URZ, UPT, UP0 ;  /* 0x000000ff0700728c */ /* 0x000fd2000bf05300 */
[----:B------:R-:W-:Y:S05]  /*01e0*/  BRA.U !UP0, `(.L_x_3) ;  /* 0x00000001080c7547 */ /* 0x000fea000b800000 */
[----:B------:R-:W2:Y:S02]  /*01f0*/  LDC.64 R78, c[0x0][0x8a8] ;  /* 0x00022a00ff4e7b82 */ /* 0x000ea40000000a00 */
[----:B--2---:R2:W5:Y:S01]  /*0200*/  LDG.E R78, desc[UR46][R78.64] ;  /* 0x0000002e4e4e7981 */ /* 0x004562000c1e1900 */
[----:B------:R-:W-:Y:S05]  /*0210*/  BRA `(.L_x_2) ;  /* 0x0000000000087947 */ /* 0x000fea0003800000 */
.L_x_3:
[----:B------:R-:W2:Y:S02]  /*0220*/  LDCU UR6, c[0x0][0x8a0] ;  /* 0x00011400ff0677ac */ /* 0x000ea40008000800 */
[----:B--2---:R-:W-:Y:S02]  /*0230*/  MOV R78, UR6 ;  /* 0x00000006004e7c02 */ /* 0x004fe40008000f00 */
.L_x_2:
[----:B------:R-:W-:Y:S01]  /*0240*/  IMAD.U32 R0, RZ, RZ, UR8 ;  /* 0x00000008ff007e24 */ /* 0x000fe2000f8e00ff */
[----:B------:R-:W-:Y:S04]  /*0250*/  BSSY.RECONVERGENT B0, `(.L_x_4) ;  /* 0x000000c000007945 */ /* 0x000fe80003800200 */
[C---:B------:R-:W-:Y:S02]  /*0260*/  ISETP.NE.OR P1, PT, R0.reuse, 0x1, !P5 ;  /* 0x000000010000780c */ /* 0x040fe40006f25670 */
[----:B------:R-:W-:-:S11]  /*0270*/  ISETP.NE.OR P0, PT, R0, 0x3, !P5 ;  /* 0x000000030000780c */ /* 0x000fd60006f05670 */
[----:B------:R-:W-:Y:S05]  /*0280*/  @P1 BRA `(.L_x_5) ;  /* 0x0000000000201947 */ /* 0x000fea0003800000 */
[----:B------:R-:W3:Y:S02]  /*0290*/  LDCU.64 UR6, c[0x0][0x348] ;  /* 0x00006900ff0677ac */ /* 0x000ee40008000a00 */
[----:B---3--:R-:W-:Y:S02]  /*02a0*/  UIADD3 UR10, UP1, UPT, UR6, 0x80, URZ ;  /* 0x00000080060a7890 */ /* 0x008fe4000ff3e0ff */
[----:B------:R-:W-:Y:S02]  /*02b0*/  UIADD3 UR6, UP0, UPT, UR6, 0x180, URZ ;  /* 0x0000018006067890 */ /* 0x000fe4000ff1e0ff */
[----:B------:R-:W-:Y:S02]  /*02c0*/  UIADD3.X UR11, UPT, UPT, URZ, UR7, URZ, UP1, !UPT ;  /* 0x00000007ff0b7290 */ /* 0x000fe40008ffe4ff */
[----:B------:R-:W-:-:S07]  /*02d0*/  UIADD3.X UR7, UPT, UPT, URZ, UR7, URZ, UP0, !UPT ;  /* 0x00000007ff077290 */ /* 0x000fce00087fe4ff */
[----:B------:R3:W-:Y:S02]  /*02e0*/  UTMACCTL.PF [UR10] ;  /* 0x000000000a0079b9 */ /* 0x0007e40008040000 */
[----:B------:R3:W-:Y:S02]  /*02f0*/  UTMACCTL.PF [UR6] ;  /* 0x00000000060079b9 */ /* 0x0007e40008040000 */
[----:B---3--:R-:W-:Y:S01]  /*0300*/  NOP ;  /* 0x0000000000007918 */ /* 0x008fe20000000000 */
.L_x_5:
[----:B------:R-:W-:Y:S05]  /*0310*/  BSYNC.RECONVERGENT B0 ;  /* 0x0000000000007941 */ /* 0x000fea0003800200 */
.L_x_4:
[----:B------:R-:W-:Y:S04]  /*0320*/  BSSY.RECONVERGENT B0, `(.L_x_6) ;  /* 0x000000a000007945 */ /* 0x000fe80003800200 */
        /* <DEDUP_REMOVED lines=9> */
.L_x_7:
[----:B------:R-:W-:Y:S05]  /*03c0*/  BSYNC.RECONVERGENT B0 ;  /* 0x0000000000007941 */ /* 0x000fea0003800200 */
.L_x_6:
[----:B------:R-:W3:Y:S01]  /*03d0*/  LDCU.64 UR6, c[0x0][0x888] ;  /* 0x00011100ff0677ac */ /* 0x000ee20008000a00 */
[----:B------:R-:W-:Y:S02]  /*03e0*/  UISETP.EQ.U32.AND UP1, UPT, UR4, URZ, UPT ;  /* 0x000000ff0400728c */ /* 0x000fe4000bf22070 */
[----:B------:R-:W-:Y:S02]  /*03f0*/  UPLOP3.LUT UP2, UPT, UPT, UPT, UPT, 0x80, 0x8 ;  /* 0x000000000008789c */ /* 0x000fe40003f4f070 */
[----:B---3--:R-:W-:-:S04]  /*0400*/  UISETP.NE.U32.AND UP0, UPT, UR6, URZ, UPT ;  /* 0x000000ff0600728c */ /* 0x008fc8000bf05070 */
[----:B------:R-:W-:-:S04]  /*0410*/  UISETP.NE.AND.EX UP0, UPT, UR7, URZ, UPT, UP0 ;  /* 0x000000ff0700728c */ /* 0x000fc8000bf05300 */
[----:B------:R-:W-:-:S04]  /*0420*/  UISETP.EQ.OR.EX UP3, UPT, UR5, URZ, !UP0, UP1 ;  /* 0x000000ff0500728c */ /* 0x000fc8000c762710 */
[----:B------:R-:W-:-:S05]  /*0430*/  UP2UR UR50, UPR, URZ, 0x8 ;  /* 0x00000008ff327883 */ /* 0x000fca0008000000 */
[----:B------:R-:W-:Y:S07]  /*0440*/  BRA.U !UP3, `(.L_x_8) ;  /* 0x000000010b207547 */ /* 0x000fee000b800000 */
[----:B------:R-:W-:Y:S01]  /*0450*/  UISETP.NE.U32.AND UP2, UPT, UR4, URZ, UPT ;  /* 0x000000ff0400728c */ /* 0x000fe2000bf45070 */
[----:B-----5:R-:W-:Y:S01]  /*0460*/  FSETP.NEU.AND P0, PT, R81, RZ, PT ;  /* 0x000000ff5100720b */ /* 0x020fe20003f0d000 */
[----:B------:R-:W-:Y:S02]  /*0470*/  USEL UR4, URZ, 0xffffffff, UP0 ;  /* 0xffffffffff047887 */ /* 0x000fe40008000000 */
[----:B------:R-:W-:-:S10]  /*0480*/  UISETP.NE.AND.EX UP2, UPT, UR5, URZ, UPT, UP2 ;  /* 0x000000ff0500728c */ /* 0x000fd4000bf45320 */
[----:B------:R-:W-:Y:S01]  /*0490*/  VOTEU.ANY UP1, P0 ;  /* 0x0000000000ff7886 */ /* 0x000fe20000020100 */
[----:B------:R-:W-:-:S04]  /*04a0*/  @!UP2 USEL UR4, URZ, 0xffffffff, UP1 ;  /* 0xffffffffff04a887 */ /* 0x000fc80008800000 */
[----:B------:R-:W-:-:S04]  /*04b0*/  ULOP3.LUT UR4, UR4, 0x1, URZ, 0xc0, !UPT ;  /* 0x0000000104047892 */ /* 0x000fc8000f8ec0ff */
[----:B------:R-:W-:-:S11]  /*04c0*/  UISETP.NE.U32.AND UP2, UPT, UR4, 0x1, UPT ;  /* 0x000000010400788c */ /* 0x000fd6000bf45070 */
.L_x_8:
[----:B-1----:R-:W1:Y:S01]  /*04d0*/  SHFL.IDX PT, R2, R173, RZ, 0x1f ;  /* 0x00001fffad027589 */ /* 0x002e6200000e0000 */
[----:B------:R-:W-:-:S04]  /*04e0*/  UISETP.NE.AND UP1, UPT, UR8, 0x2, UPT ;  /* 0x000000020800788c */ /* 0x000fc8000bf25270 */
[----:B------:R-:W-:Y:S01]  /*04f0*/  USEL UR6, URZ, 0x1, UP1 ;  /* 0x00000001ff067887 */ /* 0x000fe20008800000 */
[----:B-1----:R-:W-:-:S13]  /*0500*/  ISETP.NE.AND P0, PT, R2, RZ, PT ;  /* 0x000000ff0200720c */ /* 0x002fda0003f05270 */
[----:B------:R-:W-:Y:S05]  /*0510*/  @P0 BRA `(.L_x_9) ;  /* 0x0000000000600947 */ /* 0x000fea0003800000 */
[----:B------:R-:W1:Y:S01]  /*0520*/  S2UR UR5, SR_CgaCtaId ;  /* 0x00000000000579c3 */ /* 0x000e620000008800 */
[----:B------:R-:W-:Y:S01]  /*0530*/  UMOV UR7, 0x400 ;  /* 0x0000040000077882 */ /* 0x000fe20000000000 */
[----:B------:R-:W-:Y:S01]  /*0540*/  UMOV UR4, 0x1 ;  /* 0x0000000100047882 */ /* 0x000fe20000000000 */
[----:B------:R-:W-:Y:S01]  /*0550*/  ELECT P0, URZ, PT ;  /* 0x0000000000ff782f */ /* 0x000fe20003800000 */
[----:B------:R-:W-:-:S04]  /*0560*/  UIADD3 UR10, UPT, UPT, -UR4, 0x100000, URZ ;  /* 0x00100000040a7890 */ /* 0x000fc8000fffe1ff */
[----:B------:R-:W-:Y:S02]  /*0570*/  USHF.L.U32 UR11, UR10, 0xb, URZ ;  /* 0x0000000b0a0b7899 */ /* 0x000fe400080006ff */
[----:B------:R-:W-:Y:S02]  /*0580*/  USHF.L.U32 UR10, UR10, 0x1, URZ ;  /* 0x000000010a0a7899 */ /* 0x000fe400080006ff */
[----:B-1----:R-:W-:Y:S01]  /*0590*/  ULEA UR5, UR5, UR7, 0x18 ;  /* 0x0000000705057291 */ /* 0x002fe2000f8ec0ff */
[----:B------:R-:W1:Y:S11]  /*05a0*/  FENCE.VIEW.ASYNC.S ;  /* 0x00000000000073c6 */ /* 0x000e760000000000 */
[----:B-1----:R1:W3:Y:S01]  /*05b0*/  SYNCS.EXCH.64 URZ, [UR5], UR10 ;  /* 0x0000000a05ff75b2 */ /* 0x0022e20008000100 */
[----:B------:R1:W4:Y:S01]  /*05c0*/  SYNCS.EXCH.64 URZ, [UR5+0x38], UR10 ;  /* 0x0000380a05ff75b2 */ /* 0x0003220008000100 */
[----:B------:R1:W1:Y:S01]  /*05d0*/  SYNCS.EXCH.64 URZ, [UR5+0x8], UR10 ;  /* 0x0000080a05ff75b2 */ /* 0x0002620008000100 */
        /* <DEDUP_REMOVED lines=11> */
[----:B------:R-:W-:Y:S01]  /*0690*/  NOP ;  /* 0x0000000000007918 */ /* 0x000fe20000000000 */
.L_x_9:
[----:B------:R-:W2:Y:S01]  /*06a0*/  SHFL.IDX PT, R2, R173, RZ, 0x1f ;  /* 0x00001fffad027589 */ /* 0x000ea200000e0000 */
[----:B------:R-:W-:Y:S01]  /*06b0*/  NOP ;  /* 0x0000000000007918 */ /* 0x000fe20000000000 */
[----:B--2---:R-:W-:-:S13]  /*06c0*/  ISETP.NE.AND P0, PT, R2, 0x1, PT ;  /* 0x000000010200780c */ /* 0x004fda0003f05270 */
[----:B------:R-:W-:Y:S05]  /*06d0*/  @P0 BRA `(.L_x_10) ;  /* 0x0000000000580947 */ /* 0x000fea0003800000 */
[----:B------:R-:W2:Y:S01]  /*06e0*/  S2UR UR7, SR_CgaCtaId ;  /* 0x00000000000779c3 */ /* 0x000ea20000008800 */
[----:B------:R-:W-:Y:S01]  /*06f0*/  UMOV UR9, 0x400 ;  /* 0x0000040000097882 */ /* 0x000fe20000000000 */
[----:B-1----:R-:W-:Y:S01]  /*0700*/  UMOV UR5, 0x20 ;  /* 0x0000002000057882 */ /* 0x002fe20000000000 */
[----:B------:R-:W-:Y:S01]  /*0710*/  UMOV UR4, 0x80 ;  /* 0x0000008000047882 */ /* 0x000fe20000000000 */
[----:B------:R-:W-:-:S04]  /*0720*/  UIADD3 UR10, UPT, UPT, -UR5, 0x100000, URZ ;  /* 0x00100000050a7890 */ /* 0x000fc8000fffe1ff */
[----:B------:R-:W-:Y:S02]  /*0730*/  USHF.L.U32 UR11, UR10, 0xb, URZ ;  /* 0x0000000b0a0b7899 */ /* 0x000fe400080006ff */
[----:B------:R-:W-:Y:S02]  /*0740*/  USHF.L.U32 UR10, UR10, 0x1, URZ ;  /* 0x000000010a0a7899 */ /* 0x000fe400080006ff */
[----:B------:R-:W-:-:S04]  /*0750*/  UIADD3 UR4, UPT, UPT, -UR4, 0x100000, URZ ;  /* 0x0010000004047890 */ /* 0x000fc8000fffe1ff */
[----:B------:R-:W-:Y:S02]  /*0760*/  USHF.L.U32 UR5, UR4, 0xb, URZ ;  /* 0x0000000b04057899 */ /* 0x000fe400080006ff */
[----:B------:R-:W-:Y:S01]  /*0770*/  USHF.L.U32 UR4, UR4, 0x1, URZ ;  /* 0x0000000104047899 */ /* 0x000fe200080006ff */
[----:B------:R-:W-:Y:S01]  /*0780*/  ELECT P0, URZ, PT ;  /* 0x0000000000ff782f */ /* 0x000fe20003800000 */
[----:B--2---:R-:W-:Y:S01]  /*0790*/  ULEA UR7, UR7, UR9, 0x18 ;  /* 0x0000000907077291 */ /* 0x004fe2000f8ec0ff */
[----:B------:R-:W1:Y:S11]  /*07a0*/  FENCE.VIEW.ASYNC.S ;  /* 0x00000000000073c6 */ /* 0x000e760000000000 */
[----:B-1----:R2:W1:Y:S01]  /*07b0*/  SYNCS.EXCH.64 URZ, [UR7+0x70], UR10 ;  /* 0x0000700a07ff75b2 */ /* 0x0024620008000100 */
[----:B------:R2:W1:Y:S01]  /*07c0*/  SYNCS.EXCH.64 URZ, [UR7+0x90], UR4 ;  /* 0x0000900407ff75b2 */ /* 0x0004620008000100 */
[----:B------:R2:W1:Y:S01]  /*07d0*/  SYNCS.EXCH.64 URZ, [UR7+0x78], UR10 ;  /* 0x0000780a07ff75b2 */ /* 0x0004620008000100 */
[----:B------:R2:W1:Y:S01]  /*07e0*/  SYNCS.EXCH.64 URZ, [UR7+0x98], UR4 ;  /* 0x0000980407ff75b2 */ /* 0x0004620008000100 */
[----:B------:R2:W1:Y:S01]  /*07f0*/  SYNCS.EXCH.64 URZ, [UR7+0x80], UR10 ;  /* 0x0000800a07ff75b2 */ /* 0x0004620008000100 */
[----:B------:R2:W1:Y:S01]  /*0800*/  SYNCS.EXCH.64 URZ, [UR7+0xa0], UR4 ;  /* 0x0000a00407ff75b2 */ /* 0x0004620008000100 */
[----:B------:R2:W1:Y:S01]  /*0810*/  SYNCS.EXCH.64 URZ, [UR7+0x88], UR10 ;  /* 0x0000880a07ff75b2 */ /* 0x0004620008000100 */
[----:B------:R2:W1:Y:S02]  /*0820*/  SYNCS.EXCH.64 URZ, [UR7+0xa8], UR4 ;  /* 0x0000a80407ff75b2 */ /* 0x0004640008000100 */
[----:B--2---:R-:W-:Y:S01]  /*0830*/  NOP ;  /* 0x0000000000007918 */ /* 0x004fe20000000000 */
.L_x_10:
[----:B------:R-:W2:Y:S01]  /*0840*/  SHFL.IDX PT, R2, R173, RZ, 0x1f ;  /* 0x00001fffad027589 */ /* 0x000ea200000e0000 */
[----:B------:R-:W-:Y:S01]  /*0850*/  NOP ;  /* 0x0000000000007918 */ /* 0x000fe20000000000 */
[----:B--2---:R-:W-:-:S13]  /*0860*/  ISETP.NE.AND P0, PT, R2, 0x3, PT ;  /* 0x000000030200780c */ /* 0x004fda0003f05270 */
[----:B------:R-:W-:Y:S05]  /*0870*/  @P0 BRA `(.L_x_11) ;  /* 0x0000000000300947 */ /* 0x000fea0003800000 */
[----:B-1----:R-:W1:Y:S01]  /*0880*/  S2UR UR5, SR_CgaCtaId ;  /* 0x00000000000579c3 */ /* 0x002e620000008800 */
        /* <DEDUP_REMOVED lines=8> */
[----:B-1----:R2:W1:Y:S01]  /*0910*/  SYNCS.EXCH.64 URZ, [UR5+0xb0], UR10 ;  /* 0x0000b00a05ff75b2 */ /* 0x0024620008000100 */
[----:B------:R2:W1:Y:S02]  /*0920*/  SYNCS.EXCH.64 URZ, [UR5+0xb8], UR10 ;  /* 0x0000b80a05ff75b2 */ /* 0x0004640008000100 */
[----:B--2---:R-:W-:Y:S01]  /*0930*/  NOP ;  /* 0x0000000000007918 */ /* 0x004fe20000000000 */
.L_x_11:
[----:B------:R-:W2:Y:S01]  /*0940*/  SHFL.IDX PT, R2, R173, RZ, 0x1f ;  /* 0x00001fffad027589 */ /* 0x000ea200000e0000 */
[----:B------:R-:W-:Y:S01]  /*0950*/  NOP ;  /* 0x0000000000007918 */ /* 0x000fe20000000000 */
[----:B--2---:R-:W-:-:S13]  /*0960*/  ISETP.NE.AND P0, PT, R2, 0x4, PT ;  /* 0x000000040200780c */ /* 0x004fda0003f05270 */
[----:B------:R-:W-:Y:S05]  /*0970*/  @P0 BRA `(.L_x_12) ;  /* 0x00000000004c0947 */ /* 0x000fea0003800000 */
[----:B-1----:R-:W1:Y:S01]  /*0980*/  S2UR UR5, SR_CgaCtaId ;  /* 0x00000000000579c3 */ /* 0x002e620000008800 */
[----:B------:R-:W-:Y:S01]  /*0990*/  UMOV UR9, 0x100 ;  /* 0x0000010000097882 */ /* 0x000fe20000000000 */
[----:B------:R-:W-:Y:S01]  /*09a0*/  UMOV UR7, 0x400 ;  /* 0x0000040000077882 */ /* 0x000fe20000000000 */
[----:B------:R-:W-:Y:S01]  /*09b0*/  USEL UR9, UR9, 0xe0, UP2 ;  /* 0x000000e009097887 */ /* 0x000fe20009000000 */
[----:B------:R-:W-:Y:S01]  /*09c0*/  UMOV UR4, 0x1 ;  /* 0x0000000100047882 */ /* 0x000fe20000000000 */
[----:B------:R-:W-:Y:S01]  /*09d0*/  ELECT P0, URZ, PT ;  /* 0x0000000000ff782f */ /* 0x000fe20003800000 */
[----:B------:R-:W-:-:S04]  /*09e0*/  UIADD3 UR10, UPT, UPT, -UR4, 0x100000, URZ ;  /* 0x00100000040a7890 */ /* 0x000fc8000fffe1ff */
[----:B------:R-:W-:Y:S02]  /*09f0*/  USHF.L.U32 UR11, UR10, 0xb, URZ ;  /* 0x0000000b0a0b7899 */ /* 0x000fe400080006ff */
[----:B------:R-:W-:Y:S02]  /*0a00*/  USHF.L.U32 UR10, UR10, 0x1, URZ ;  /* 0x000000010a0a7899 */ /* 0x000fe400080006ff */
[----:B------:R-:W-:-:S04]  /*0a10*/  UIADD3 UR12, UPT, UPT, -UR9, 0x100000, URZ ;  /* 0x00100000090c7890 */ /* 0x000fc8000fffe1ff */
[----:B------:R-:W-:Y:S02]  /*0a20*/  USHF.L.U32 UR13, UR12, 0xb, URZ ;  /* 0x0000000b0c0d7899 */ /* 0x000fe400080006ff */
[----:B------:R-:W-:Y:S02]  /*0a30*/  USHF.L.U32 UR12, UR12, 0x1, URZ ;  /* 0x000000010c0c7899 */ /* 0x000fe400080006ff */
[----:B-1----:R-:W-:Y:S01]  /*0a40*/  ULEA UR5, UR5, UR7, 0x18 ;  /* 0x0000000705057291 */ /* 0x002fe2000f8ec0ff */
[----:B------:R-:W1:Y:S11]  /*0a50*/  FENCE.VIEW.ASYNC.S ;  /* 0x00000000000073c6 */ /* 0x000e760000000000 */
[----:B-1----:R2:W1:Y:S01]  /*0a60*/  SYNCS.EXCH.64 URZ, [UR5+0xc0], UR10 ;  /* 0x0000c00a05ff75b2 */ /* 0x0024620008000100 */
[----:B------:R2:W1:Y:S01]  /*0a70*/  SYNCS.EXCH.64 URZ, [UR5+0xd0], UR12 ;  /* 0x0000d00c05ff75b2 */ /* 0x0004620008000100 */
[----:B------:R2:W1:Y:S01]  /*0a80*/  SYNCS.EXCH.64 URZ, [UR5+0xc8], UR10 ;  /* 0x0000c80a05ff75b2 */ /* 0x0004620008000100 */
[----:B------:R2:W1:Y:S02]  /*0a90*/  SYNCS.EXCH.64 URZ, [UR5+0xd8], UR12 ;  /* 0x0000d80c05ff75b2 */ /* 0x0004640008000100 */
[----:B--2---:R-:W-:Y:S01]  /*0aa0*/  NOP ;  /* 0x0000000000007918 */ /* 0x004fe20000000000 */
.L_x_12:
        /* <DEDUP_REMOVED lines=20> */
[----:B------:R2:W1:Y:S02]  /*0bf0*/  SYNCS.EXCH.64 URZ, [UR7+0xf8], UR4 ;  /* 0x0000f80407ff75b2 */ /* 0x0004640008000100 */
[----:B--2---:R-:W-:Y:S01]  /*0c00*/  NOP ;  /* 0x0000000000007918 */ /* 0x004fe20000000000 */
.L_x_13:
        /* <DEDUP_REMOVED lines=18> */
.L_x_14:
[----:B-1----:R-:W1:Y:S01]  /*0d30*/  S2UR UR5, SR_CTAID.X ;  /* 0x00000000000579c3 */ /* 0x002e620000002500 */
[----:B------:R-:W-:-:S05]  /*0d40*/  CS2R.32 R170, SR_CgaSize ;  /* 0x0000000000aa7805 */ /* 0x000fca0000008a00 */
[----:B------:R-:W-:-:S05]  /*0d50*/  IMAD R170, R170, -0xa0, RZ ;  /* 0xffffff60aaaa7824 */ /* 0x000fca00078e02ff */
[----:B------:R-:W-:-:S14]  /*0d60*/  R2UR UR9, R170 ;  /* 0x00000000aa0972ca */ /* 0x000fdc00000e0000 */
[----:B------:R-:W2:Y:S01]  /*0d70*/  LDCU UR9, c[0x0][UR9+0x2b0] ;  /* 0x00005600090977ac */ /* 0x000ea20008000800 */
[----:B------:R-:W-:Y:S01]  /*0d80*/  NOP ;  /* 0x0000000000007918 */ /* 0x000fe20000000000 */
[----:B------:R-:W-:-:S05]  /*0d90*/  CS2R.32 R170, SR_CgaSize ;  /* 0x0000000000aa7805 */ /* 0x000fca0000008a00 */
[----:B------:R-:W-:-:S05]  /*0da0*/  IMAD R170, R170, -0xa0, RZ ;  /* 0xffffff60aaaa7824 */ /* 0x000fca00078e02ff */
[----:B------:R-:W-:-:S14]  /*0db0*/  R2UR UR7, R170 ;  /* 0x00000000aa0772ca */ /* 0x000fdc00000e0000 */
[----:B------:R-:W3:Y:S01]  /*0dc0*/  LDCU UR7, c[0x0][UR7+0x2b4] ;  /* 0x00005680070777ac */ /* 0x000ee20008000800 */
[----:B------:R-:W4:Y:S08]  /*0dd0*/  S2UR UR4, SR_CTAID.Y ;  /* 0x00000000000479c3 */ /* 0x000f300000002600 */
[----:B------:R-:W3:Y:S01]  /*0de0*/  LDC R9, c[0x0][0xb24] ;  /* 0x0002c900ff097b82 */ /* 0x000ee20000000800 */
[----:B-1----:R-:W-:-:S02]  /*0df0*/  I2FP.F32.U32 R5, UR5 ;  /* 0x0000000500057c45 */ /* 0x002fc40008201000 */
[----:B------:R-:W-:-:S05]  /*0e00*/  CS2R.32 R3, SR_CgaSize ;  /* 0x0000000000037805 */ /* 0x000fca0000008a00 */
[----:B------:R-:W-:-:S06]  /*0e10*/  IMAD R3, R3, -0xa0, RZ ;  /* 0xffffff6003037824 */ /* 0x000fcc00078e02ff */
[----:B------:R-:W1:Y:S01]  /*0e20*/  LDC R3, c[0x0][R3+0x2a0] ;  /* 0x0000a80003037b82 */ /* 0x000e620000000800 */
[----:B------:R-:W-:Y:S01]  /*0e30*/  MOV R21, UR5 ;  /* 0x0000000500157c02 */ /* 0x000fe20008000f00 */
[----:B--2---:R-:W-:Y:S01]  /*0e40*/  FMUL R5, R5, UR9 ;  /* 0x0000000905057c20 */ /* 0x004fe20008400000 */
[----:B----4-:R-:W-:Y:S02]  /*0e50*/  I2FP.F32.U32 R4, UR4 ;  /* 0x0000000400047c45 */ /* 0x010fe40008201000 */
[----:B------:R-:W-:-:S05]  /*0e60*/  CS2R.32 R2, SR_CgaSize ;  /* 0x0000000000027805 */ /* 0x000fca0000008a00 */
[----:B------:R-:W-:-:S06]  /*0e70*/  IMAD R2, R2, -0xa0, RZ ;  /* 0xffffff6002027824 */ /* 0x000fcc00078e02ff */
[----:B------:R-:W2:Y:S01]  /*0e80*/  LDC R2, c[0x0][R2+0x2a4] ;  /* 0x0000a90002027b82 */ /* 0x000ea20000000800 */
[----:B------:R-:W4:Y:S01]  /*0e90*/  F2I.U32.TRUNC.NTZ R170, R5 ;  /* 0x0000000500aa7305 */ /* 0x000f22000020f000 */
[----:B------:R-:W-:Y:S01]  /*0ea0*/  MOV R20, UR4 ;  /* 0x0000000400147c02 */ /* 0x000fe20008000f00 */
[----:B---3--:R-:W-:-:S05]  /*0eb0*/  FMUL R4, R4, UR7 ;  /* 0x0000000704047c20 */ /* 0x008fca0008400000 */
[----:B------:R-:W-:Y:S01]  /*0ec0*/  BAR.SYNC.DEFER_BLOCKING 0x0 ;  /* 0x0000000000007b1d */ /* 0x000fe20000010000 */
[----:B------:R-:W-:-:S05]  /*0ed0*/  ISETP.GE.AND P0, PT, R9, 0x1, PT ;  /* 0x000000010900780c */ /* 0x000fca0003f06270 */
[----:B------:R-:W3:Y:S02]  /*0ee0*/  F2I.U32.TRUNC.NTZ R147, R4 ;  /* 0x0000000400937305 */ /* 0x000ee4000020f000 */
[----:B------:R-:W2:Y:S01]  /*0ef0*/  S2UR UR36, SR_CTAID.Z ;  /* 0x00000000002479c3 */ /* 0x000ea20000002700 */
[----:B----4-:R-:W-:-:S05]  /*0f00*/  IADD3 R170, PT, PT, -R170, RZ, RZ ;  /* 0x000000ffaaaa7210 */ /* 0x010fca0007ffe1ff */
[----:B-1----:R-:W-:Y:S01]  /*0f10*/  IMAD R170, R3, R170, UR5 ;  /* 0x0000000503aa7e24 */ /* 0x002fe2000f8e02aa */
[----:B---3--:R-:W-:-:S05]  /*0f20*/  IADD3 R147, PT, PT, -R147, RZ, RZ ;  /* 0x000000ff93937210 */ /* 0x008fca0007ffe1ff */
[----:B--2---:R-:W-:Y:S01]  /*0f30*/  IMAD R147, R2, R147, UR4 ;  /* 0x0000000402937e24 */ /* 0x004fe2000f8e0293 */
[----:B------:R-:W-:Y:S06]  /*0f40*/  @!P0 BRA `(.L_x_15) ;  /* 0x0000000000b88947 */ /* 0x000fec0003800000 */
[----:B------:R-:W1:Y:S01]  /*0f50*/  LDC.64 R4, c[0x0][0xb18] ;  /* 0x0002c600ff047b82 */ /* 0x000e620000000a00 */
[----:B------:R-:W-:-:S07]  /*0f60*/  ISETP.NE.AND P0, PT, R9, 0x1, PT ;  /* 0x000000010900780c */ /* 0x000fce0003f05270 */
[----:B------:R-:W2:Y:S08]  /*0f70*/  LDC R10, c[0x0][0xb0c] ;  /* 0x0002c300ff0a7b82 */ /* 0x000eb00000000800 */
[----:B------:R-:W3:Y:S08]  /*0f80*/  LDC R11, c[0x0][0x370] ;  /* 0x0000dc00ff0b7b82 */ /* 0x000ef00000000800 */
[----:B------:R-:W4:Y:S01]  /*0f90*/  LDC R12, c[0x0][0x374] ;  /* 0x0000dd00ff0c7b82 */ /* 0x000f220000000800 */
[----:B-1----:R-:W-:-:S07]  /*0fa0*/  ISETP.NE.AND P1, PT, R4, 0x1, PT ;  /* 0x000000010400780c */ /* 0x002fce0003f25270 */
[----:B------:R-:W3:Y:S01]  /*0fb0*/  LDC.64 R6, c[0x0][0xb10] ;  /* 0x0002c400ff067b82 */ /* 0x000ee20000000a00 */
[----:B--2---:R-:W-:-:S07]  /*0fc0*/  ISETP.NE.AND P2, PT, R10, 0x1, PT ;  /* 0x000000010a00780c */ /* 0x004fce0003f45270 */
[----:B------:R-:W1:Y:S08]  /*0fd0*/  LDC R8, c[0x0][0xb20] ;  /* 0x0002c800ff087b82 */ /* 0x000e700000000800 */
[----:B------:R-:W2:Y:S01]  /*0fe0*/  LDC.64 R2, c[0x0][0xb28] ;  /* 0x0002ca00ff027b82 */ /* 0x000ea20000000a00 */
[----:B----4-:R-:W-:-:S04]  /*0ff0*/  IMAD.HI.U32 R13, R12, R5, RZ ;  /* 0x000000050c0d7227 */ /* 0x010fc800078e00ff */
[----:B------:R-:W-:-:S04]  /*1000*/  IMAD.HI.U32 R5, R20, R5, RZ ;  /* 0x0000000514057227 */ /* 0x000fc800078e00ff */
[----:B---3--:R-:W-:-:S04]  /*1010*/  IMAD.HI.U32 R14, R11, R6, RZ ;  /* 0x000000060b0e7227 */ /* 0x008fc800078e00ff */
[C---:B------:R-:W-:Y:S01]  /*1020*/  IMAD.HI.U32 R16, R21.reuse, R6, RZ ;  /* 0x0000000615107227 */ /* 0x040fe200078e00ff */
[-C--:B------:R-:W-:Y:S02]  /*1030*/  @P2 SHF.R.U32.HI R11, RZ, R7.reuse, R14 ;  /* 0x00000007ff0b2219 */ /* 0x080fe4000001160e */
[-C--:B-1----:R-:W-:Y:S02]  /*1040*/  @P1 SHF.R.U32.HI R12, RZ, R8.reuse, R13 ;  /* 0x00000008ff0c1219 */ /* 0x082fe4000001160d */
[----:B------:R-:W-:Y:S02]  /*1050*/  SHF.R.U32.HI R5, RZ, R8, R5 ;  /* 0x00000008ff057219 */ /* 0x000fe40000011605 */
[----:B------:R-:W-:Y:S02]  /*1060*/  SHF.R.U32.HI R16, RZ, R7, R16 ;  /* 0x00000007ff107219 */ /* 0x000fe40000011610 */
[----:B------:R-:W-:Y:S01]  /*1070*/  SEL R5, R20, R5, !P1 ;  /* 0x0000000514057207 */ /* 0x000fe20004800000 */
[----:B--2---:R-:W-:Y:S01]  /*1080*/  IMAD.HI.U32 R14, R12, R2, RZ ;  /* 0x000000020c0e7227 */ /* 0x004fe200078e00ff */
[----:B------:R-:W-:-:S02]  /*1090*/  SEL R7, R21, R16, !P2 ;  /* 0x0000001015077207 */ /* 0x000fc40005000000 */
[----:B------:R-:W-:Y:S01]  /*10a0*/  IADD3 R13, PT, PT, -R5, RZ, RZ ;  /* 0x000000ff050d7210 */ /* 0x000fe20007ffe1ff */
[----:B------:R-:W-:Y:S01]  /*10b0*/  IMAD.HI.U32 R6, R11, R2, RZ ;  /* 0x000000020b067227 */ /* 0x000fe200078e00ff */
[----:B------:R-:W-:-:S03]  /*10c0*/  @P0 SHF.R.U32.HI R12, RZ, R3, R14 ;  /* 0x00000003ff0c0219 */ /* 0x000fc6000001160e */
[----:B------:R-:W-:Y:S01]  /*10d0*/  IMAD R13, R4, R13, R20 ;  /* 0x0000000d040d7224 */ /* 0x000fe200078e0214 */
[----:B------:R-:W-:Y:S01]  /*10e0*/  @P0 SHF.R.U32.HI R11, RZ, R3, R6 ;  /* 0x00000003ff0b0219 */ /* 0x000fe20000011606 */
[----:B------:R-:W-:-:S04]  /*10f0*/  IMAD R12, R12, R9, RZ ;  /* 0x000000090c0c7224 */ /* 0x000fc800078e02ff */
[----:B------:R-:W-:Y:S01]  /*1100*/  IMAD R6, R11, R9, RZ ;  /* 0x000000090b067224 */ /* 0x000fe200078e02ff */
[----:B------:R-:W-:-:S04]  /*1110*/  ISETP.GE.AND P1, PT, R5, R12, PT ;  /* 0x0000000c0500720c */ /* 0x000fc80003f26270 */
[----:B------:R-:W-:Y:S01]  /*1120*/  ISETP.GE.OR P1, PT, R7, R6, P1 ;  /* 0x000000060700720c */ /* 0x000fe20000f26670 */
[----:B------:R-:W-:-:S05]  /*1130*/  IMAD.HI.U32 R6, R5, R2, RZ ;  /* 0x0000000205067227 */ /* 0x000fca00078e00ff */
[----:B------:R-:W-:-:S04]  /*1140*/  SHF.R.U32.HI R6, RZ, R3, R6 ;  /* 0x00000003ff067219 */ /* 0x000fc80000011606 */
[----:B------:R-:W-:-:S03]  /*1150*/  SEL R6, R5, R6, !P0 ;  /* 0x0000000605067207 */ /* 0x000fc60004000000 */
[----:B------:R-:W-:Y:S01]  /*1160*/  @!P1 IMAD.HI.U32 R8, R7, R2, RZ ;  /* 0x0000000207089227 */ /* 0x000fe200078e00ff */
[----:B------:R-:W-:-:S04]  /*1170*/  IADD3 R2, PT, PT, -R6, RZ, RZ ;  /* 0x000000ff06027210 */ /* 0x000fc80007ffe1ff */
[----:B------:R-:W-:Y:S01]  /*1180*/  @!P1 SHF.R.U32.HI R8, RZ, R3, R8 ;  /* 0x00000003ff089219 */ /* 0x000fe20000011608 */
[----:B------:R-:W-:-:S03]  /*1190*/  IMAD R2, R9, R2, R5 ;  /* 0x0000000209027224 */ /* 0x000fc600078e0205 */
[----:B------:R-:W-:-:S05]  /*11a0*/  @!P1 SEL R3, R7, R8, !P0 ;  /* 0x0000000807039207 */ /* 0x000fca0004000000 */
[--C-:B------:R-:W-:Y:S02]  /*11b0*/  @!P1 IMAD.IADD R6, R6, 0x1, -R3.reuse ;  /* 0x0000000106069824 */ /* 0x100fe400078e0a03 */
[----:B------:R-:W-:Y:S01]  /*11c0*/  @!P1 IMAD R3, R2, R11, R3 ;  /* 0x0000000b02039224 */ /* 0x000fe200078e0203 */
[----:B------:R-:W-:Y:S01]  /*11d0*/  IADD3 R2, PT, PT, -R7, RZ, RZ ;  /* 0x000000ff07027210 */ /* 0x000fe20007ffe1ff */
[----:B------:R-:W-:Y:S02]  /*11e0*/  @!P1 IMAD R5, R6, R9, R7 ;  /* 0x0000000906059224 */ /* 0x000fe400078e0207 */
[----:B------:R-:W-:Y:S02]  /*11f0*/  @!P1 IMAD.MOV.U32 R7, RZ, RZ, R3 ;  /* 0x000000ffff079224 */ /* 0x000fe400078e0003 */
[----:B------:R-:W-:Y:S02]  /*1200*/  IMAD R2, R10, R2, R21 ;  /* 0x000000020a027224 */ /* 0x000fe400078e0215 */
[----:B------:R-:W-:-:S02]  /*1210*/  IMAD R20, R5, R4, R13 ;  /* 0x0000000405147224 */ /* 0x000fc400078e020d */
[----:B------:R-:W-:Y:S02]  /*1220*/  IMAD R21, R7, R10, R2 ;  /* 0x0000000a07157224 */ /* 0x000fe400078e0202 */
.L_x_15:
[----:B------:R-:W1:Y:S01]  /*1230*/  LDCU UR4, c[0x0][0xb30] ;  /* 0x00016600ff0477ac */ /* 0x000e620008000800 */
[----:B------:R-:W2:Y:S08]  /*1240*/  S2UR UR37, SR_CgaCtaId ;  /* 0x00000000002579c3 */ /* 0x000eb00000008800 */
[----:B------:R-:W3:Y:S01]  /*1250*/  LDC R72, c[0x0][0xb24] ;  /* 0x0002c900ff487b82 */ /* 0x000ee20000000800 */
[----:B-1----:R-:W-:-:S09]  /*1260*/  UISETP.NE.AND UP1, UPT, UR4, 0x1, UPT ;  /* 0x000000010400788c */ /* 0x002fd2000bf25270 */
[----:B--2---:R-:W-:Y:S05]  /*1270*/  BRA.U UP1, `(.L_x_16) ;  /* 0x0000000101407547 */ /* 0x004fea000b800000 */
[----:B------:R-:W1:Y:S08]  /*1280*/  LDC.64 R4, c[0x0][0xb10] ;  /* 0x0002c400ff047b82 */ /* 0x000e700000000a00 */
[----:B------:R-:W2:Y:S08]  /*1290*/  LDC.64 R2, c[0x0][0xb18] ;  /* 0x0002c600ff027b82 */ /* 0x000eb00000000a00 */
[----:B------:R-:W4:Y:S08]  /*12a0*/  LDC R6, c[0x0][0xb20] ;  /* 0x0002c800ff067b82 */ /* 0x000f300000000800 */
[----:B------:R-:W3:Y:S01]  /*12b0*/  LDC R8, c[0x0][0xb0c] ;  /* 0x0002c300ff087b82 */ /* 0x000ee20000000800 */
[----:B-1----:R-:W-:-:S05]  /*12c0*/  IMAD.HI.U32 R4, R21, R4, RZ ;  /* 0x0000000415047227 */ /* 0x002fca00078e00ff */
[----:B------:R-:W-:Y:S01]  /*12d0*/  SHF.R.U32.HI R4, RZ, R5, R4 ;  /* 0x00000005ff047219 */ /* 0x000fe20000011604 */
[----:B--2---:R-:W-:Y:S01]  /*12e0*/  IMAD.HI.U32 R3, R20, R3, RZ ;  /* 0x0000000314037227 */ /* 0x004fe200078e00ff */
[----:B------:R-:W-:-:S04]  /*12f0*/  ISETP.NE.AND P0, PT, R2, 0x1, PT ;  /* 0x000000010200780c */ /* 0x000fc80003f05270 */
[----:B----4-:R-:W-:-:S04]  /*1300*/  SHF.R.U32.HI R3, RZ, R6, R3 ;  /* 0x00000006ff037219 */ /* 0x010fc80000011603 */
[----:B------:R-:W-:Y:S02]  /*1310*/  SEL R3, R20, R3, !P0 ;  /* 0x0000000314037207 */ /* 0x000fe40004000000 */
[----:B---3--:R-:W-:-:S04]  /*1320*/  ISETP.NE.AND P1, PT, R8, 0x1, PT ;  /* 0x000000010800780c */ /* 0x008fc80003f25270 */
[----:B------:R-:W-:-:S05]  /*1330*/  SEL R4, R21, R4, !P1 ;  /* 0x0000000415047207 */ /* 0x000fca0004800000 */
[----:B------:R-:W-:Y:S02]  /*1340*/  IMAD.IADD R5, R3, 0x1, -R4 ;  /* 0x0000000103057824 */ /* 0x000fe400078e0a04 */
[----:B------:R-:W-:Y:S02]  /*1350*/  IMAD.IADD R3, R4, 0x1, -R3 ;  /* 0x0000000104037824 */ /* 0x000fe400078e0a03 */
[----:B------:R-:W-:Y:S02]  /*1360*/  IMAD R21, R5, R8, R21 ;  /* 0x0000000805157224 */ /* 0x000fe400078e0215 */
[----:B------:R-:W-:-:S07]  /*1370*/  IMAD R20, R3, R2, R20 ;  /* 0x0000000203147224 */ /* 0x000fce00078e0214 */
.L_x_16:
[----:B------:R-:W-:Y:S01]  /*1380*/  BAR.SYNC.DEFER_BLOCKING 0x0 ;  /* 0x0000000000007b1d */ /* 0x000fe20000010000 */
[----:B------:R-:W-:Y:S01]  /*1390*/  UISETP.NE.AND UP1, UPT, UR8, 0x2, UPT ;  /* 0x000000020800788c */ /* 0x000fe2000bf25270 */
[----:B------:R-:W-:Y:S02]  /*13a0*/  ISETP.NE.OR P5, PT, R0, 0x2, !P5 ;  /* 0x000000020000780c */ /* 0x000fe40006fa5670 */
[----:B------:R-:W-:-:S06]  /*13b0*/  LOP3.LUT R2, R185, 0x1f, RZ, 0xc0, !PT ;  /* 0x0000001fb9027812 */ /* 0x000fcc00078ec0ff */
[----:B------:R-:W-:Y:S05]  /*13c0*/  BRA.U UP1, `(.L_x_17) ;  /* 0x0000001101f87547 */ /* 0x000fea000b800000 */
[----:B------:R-:W1:Y:S01]  /*13d0*/  LDCU UR13, c[0x0][0x38c] ;  /* 0x00007180ff0d77ac */ /* 0x000e620008000800 */
[----:B------:R-:W2:Y:S01]  /*13e0*/  LDC R9, c[0x0][0x370] ;  /* 0x0000dc00ff097b82 */ /* 0x000ea20000000800 */
[----:B------:R-:W-:Y:S01]  /*13f0*/  PLOP3.LUT P1, PT, PT, PT, UP2, 0x80, 0x8 ;  /* 0x000000000008781c */ /* 0x000fe20003f2f028 */
[----:B------:R-:W-:Y:S01]  /*1400*/  IMAD.MOV.U32 R15, RZ, RZ, 0x1 ;  /* 0x00000001ff0f7424 */ /* 0x000fe200078e00ff */
[----:B------:R-:W-:Y:S01]  /*1410*/  ISETP.EQ.OR P4, PT, R2, RZ, P5 ;  /* 0x000000ff0200720c */ /* 0x000fe20002f82670 */
[----:B------:R-:W-:Y:S01]  /*1420*/  IMAD.MOV.U32 R14, RZ, RZ, RZ ;  /* 0x000000ffff0e7224 */ /* 0x000fe200078e00ff */
[----:B------:R-:W-:Y:S02]  /*1430*/  PLOP3.LUT P1, PT, P1, PT, PT, 0x8, 0x80 ;  /* 0x000000000080781c */ /* 0x000fe40000f2e170 */
[----:B------:R-:W-:Y:S01]  /*1440*/  CS2R R12, SRZ ;  /* 0x00000000000c7805 */ /* 0x000fe2000001ff00 */
[----:B------:R-:W-:Y:S01]  /*1450*/  IMAD.MOV.U32 R10, RZ, RZ, 0x1 ;  /* 0x00000001ff0a7424 */ /* 0x000fe200078e00ff */
[----:B------:R-:W4:Y:S01]  /*1460*/  LDC R0, c[0x0][0x374] ;  /* 0x0000dd00ff007b82 */ /* 0x000f220000000800 */
[----:B------:R-:W2:Y:S01]  /*1470*/  LDCU.64 UR22, c[0x0][0x348] ;  /* 0x00006900ff1677ac */ /* 0x000ea20008000a00 */
[----:B------:R-:W-:Y:S01]  /*1480*/  UMOV UR6, URZ ;  /* 0x000000ff00067c82 */ /* 0x000fe20008000000 */
[----:B-1----:R-:W-:-:S04]  /*1490*/  UIADD3 UR5, UPT, UPT, UR13, 0x3f, URZ ;  /* 0x0000003f0d057890 */ /* 0x002fc8000fffe0ff */
[----:B------:R-:W-:-:S04]  /*14a0*/  USHF.R.S32.HI UR4, URZ, 0x1f, UR5 ;  /* 0x0000001fff047899 */ /* 0x000fc80008011405 */
[----:B------:R-:W-:-:S04]  /*14b0*/  ULEA.HI UR4, UR4, UR5, URZ, 0x6 ;  /* 0x0000000504047291 */ /* 0x000fc8000f8f30ff */
[----:B------:R-:W-:Y:S02]  /*14c0*/  USHF.R.S32.HI UR15, URZ, 0x6, UR4 ;  /* 0x00000006ff0f7899 */ /* 0x000fe40008011404 */
[----:B------:R-:W-:Y:S02]  /*14d0*/  UIADD3 UR4, UPT, UPT, UR13, -0x1, URZ ;  /* 0xffffffff0d047890 */ /* 0x000fe4000fffe0ff */
[----:B------:R-:W-:Y:S02]  /*14e0*/  UISETP.LT.U32.AND UP0, UPT, UR15, 0x7, UPT ;  /* 0x000000070f00788c */ /* 0x000fe4000bf01070 */
[----:B------:R-:W-:Y:S02]  /*14f0*/  UISETP.GE.U32.AND UP1, UPT, UR4, -0x7f, UPT ;  /* 0xffffff810400788c */ /* 0x000fe4000bf26070 */
[----:B------:R-:W-:Y:S02]  /*1500*/  USEL UR14, UR15, 0x7, UP0 ;  /* 0x000000070f0e7887 */ /* 0x000fe40008000000 */
[----:B------:R-:W-:-:S02]  /*1510*/  UIADD3 UR13, UPT, UPT, UR13, 0x7e, URZ ;  /* 0x0000007e0d0d7890 */ /* 0x000fc4000fffe0ff */
[----:B------:R-:W-:Y:S02]  /*1520*/  UIADD3 UR5, UPT, UPT, UR14, -0x1, URZ ;  /* 0xffffffff0e057890 */ /* 0x000fe4000fffe0ff */
[----:B------:R-:W-:-:S03]  /*1530*/  UIADD3 UR7, UPT, UPT, UR15, -UR14, URZ ;  /* 0x8000000e0f077290 */ /* 0x000fc6000fffe0ff */
[----:B------:R-:W-:-:S04]  /*1540*/  @UP1 UIADD3 UR5, UPT, UPT, UR14, URZ, URZ ;  /* 0x000000ff0e051290 */ /* 0x000fc8000fffe0ff */
[----:B--2---:R-:W-:-:S12]  /*1550*/  UIADD3 UR5, UPT, UPT, UR5, 0x1, URZ ;  /* 0x0000000105057890 */ /* 0x004fd8000fffe0ff */
.L_x_35:
[----:B------:R-:W-:Y:S01]  /*1560*/  UISETP.NE.AND UP0, UPT, UR37, URZ, UPT ;  /* 0x000000ff2500728c */ /* 0x000fe2000bf05270 */
[----:B------:R-:W1:Y:S08]  /*1570*/  S2UR UR37, SR_CgaCtaId ;  /* 0x00000000002579c3 */ /* 0x000e700000008800 */
[----:B------:R-:W-:Y:S05]  /*1580*/  BRA.U UP0, `(.L_x_18) ;  /* 0x0000000100347547 */ /* 0x000fea000b800000 */
[----:B------:R-:W2:Y:S01]  /*1590*/  S2R R2, SR_CgaCtaId ;  /* 0x0000000000027919 */ /* 0x000ea20000008800 */
[----:B------:R-:W-:-:S04]  /*15a0*/  MOV R3, 0x400 ;  /* 0x0000040000037802 */ /* 0x000fc80000000f00 */
[----:B--2---:R-:W-:Y:S02]  /*15b0*/  LEA R3, R2, R3, 0x18 ;  /* 0x0000000302037211 */ /* 0x004fe400078ec0ff */
[----:B------:R-:W-:-:S03]  /*15c0*/  SHF.L.U32 R2, R10, 0x1f, RZ ;  /* 0x0000001f0a027819 */ /* 0x000fc600000006ff */
[----:B------:R-:W-:-:S04]  /*15d0*/  IMAD R3, R12, 0x8, R3 ;  /* 0x000000080c037824 */ /* 0x000fc800078e0203 */
[----:B------:R-:W2:Y:S02]  /*15e0*/  SYNCS.PHASECHK.TRANS64.TRYWAIT P0, [R3+URZ+0x110], R2 ;  /* 0x00011002030075a7 */ /* 0x000ea400080011ff */
[----:B--2---:R-:W-:Y:S05]  /*15f0*/  @!P0 BRA `(.L_x_19) ;  /* 0x0000009800f08947 */ /* 0x004fea0003800000 */
.L_x_129:
[----:B------:R-:W-:Y:S01]  /*1600*/  VIADD R12, R12, 0x1 ;  /* 0x000000010c0c7836 */ /* 0x000fe20000000000 */
[----:B------:R2:W-:Y:S04]  /*1610*/  SYNCS.ARRIVE.TRANS64.A1T0 RZ, [R3+URZ+0x100], RZ ;  /* 0x000100ff03ff79a7 */ /* 0x0005e800081000ff */
[----:B------:R-:W-:-:S04]  /*1620*/  ISETP.NE.AND P0, PT, R12, 0x2, PT ;  /* 0x000000020c00780c */ /* 0x000fc80003f05270 */
[----:B------:R-:W-:Y:S02]  /*1630*/  SEL R12, R12, RZ, P0 ;  /* 0x000000ff0c0c7207 */ /* 0x000fe40000000000 */
[----:B--2---:R-:W-:-:S04]  /*1640*/  SEL R3, RZ, 0x1, P0 ;  /* 0x00000001ff037807 */ /* 0x004fc80000000000 */
[----:B------:R-:W-:-:S07]  /*1650*/  LOP3.LUT R10, R10, R3, RZ, 0x3c, !PT ;  /* 0x000000030a0a7212 */ /* 0x000fce00078e3cff */
.L_x_18:
[----:B------:R-:W-:Y:S01]  /*1660*/  UMOV UR4, 0x400 ;  /* 0x0000040000047882 */ /* 0x000fe20000000000 */
[----:B------:R-:W-:Y:S01]  /*1670*/  SHF.L.U32 R2, R15, 0x1f, RZ ;  /* 0x0000001f0f027819 */ /* 0x000fe200000006ff */
[----:B-1----:R-:W-:Y:S01]  /*1680*/  ULEA UR4, UR37, UR4, 0x18 ;  /* 0x0000000425047291 */ /* 0x002fe2000f8ec0ff */
[----:B------:R-:W-:Y:S01]  /*1690*/  R2UR UR35, R21 ;  /* 0x00000000152372ca */ /* 0x000fe200000e0000 */
[----:B------:R-:W-:Y:S01]  /*16a0*/  UISETP.GE.U32.AND UP0, UPT, UR13, 0x7f, UPT ;  /* 0x0000007f0d00788c */ /* 0x000fe2000bf06070 */
[----:B------:R-:W-:Y:S01]  /*16b0*/  R2UR UR18, R20 ;  /* 0x00000000141272ca */ /* 0x000fe200000e0000 */
[----:B------:R-:W-:Y:S01]  /*16c0*/  ULEA UR8, UR6, UR4, 0x3 ;  /* 0x0000000406087291 */ /* 0x000fe2000f8e18ff */
[----:B------:R-:W-:-:S08]  /*16d0*/  UMOV UR21, URZ ;  /* 0x000000ff00157c82 */ /* 0x000fd00008000000 */
[----:B------:R1:W2:Y:S01]  /*16e0*/  SYNCS.PHASECHK.TRANS64.TRYWAIT P0, [UR8+0x38], R2 ;  /* 0x00003802ff0075a7 */ /* 0x0002a20008001108 */
[----:B------:R-:W-:Y:S02]  /*16f0*/  USHF.L.U32 UR35, UR35, 0x7, URZ ;  /* 0x0000000723237899 */ /* 0x000fe400080006ff */
[----:B------:R-:W-:Y:S01]  /*1700*/  USHF.L.U32 UR18, UR18, 0x8, URZ ;  /* 0x0000000812127899 */ /* 0x000fe200080006ff */
[----:B------:R-:W-:Y:S11]  /*1710*/  BRA.U !UP0, `(.L_x_20) ;  /* 0x0000000108c07547 */ /* 0x000ff6000b800000 */
[----:B------:R-:W-:Y:S01]  /*1720*/  UIADD3 UR10, UPT, UPT, UR18, 0x80, URZ ;  /* 0x00000080120a7890 */ /* 0x000fe2000fffe0ff */
[----:B------:R-:W-:Y:S01]  /*1730*/  UMOV UR24, URZ ;  /* 0x000000ff00187c82 */ /* 0x000fe20008000000 */
[----:B------:R-:W-:-:S10]  /*1740*/  UMOV UR25, UR6 ;  /* 0x0000000600197c82 */ /* 0x000fd40008000000 */
.L_x_25:
[----:B-1----:R-:W-:Y:S01]  /*1750*/  ULEA UR33, UR25, UR4, 0x3 ;  /* 0x0000000419217291 */ /* 0x002fe2000f8e18ff */
[----:B--2---:R-:W-:Y:S01]  /*1760*/  @!P5 MOV R3, 0x6000 ;  /* 0x000060000003d802 */ /* 0x004fe20000000f00 */
[----:B--2---:R-:W-:Y:S10]  /*1770*/  @P0 BRA `(.L_x_21) ;  /* 0x00000000000c0947 */ /* 0x004ff40003800000 */
[----:B------:R-:W-:-:S04]  /*1780*/  SHF.L.U32 R5, R15, 0x1f, RZ ;  /* 0x0000001f0f057819 */ /* 0x000fc800000006ff */
[----:B------:R-:W2:Y:S02]  /*1790*/  SYNCS.PHASECHK.TRANS64.TRYWAIT P0, [UR33+0x38], R5 ;  /* 0x00003805ff0075a7 */ /* 0x000ea40008001121 */
[----:B--2---:R-:W-:Y:S05]  /*17a0*/  @!P0 BRA `(.L_x_22) ;  /* 0x0000009800988947 */ /* 0x004fea0003800000 */
.L_x_21:
[----:B------:R2:W-:Y:S01]  /*17b0*/  @!P5 SYNCS.ARRIVE.TRANS64 RZ, [UR33], R3 ;  /* 0x00000003ffffd9a7 */ /* 0x0005e20008000021 */
[----:B------:R-:W-:Y:S04]  /*17c0*/  BSSY.RECONVERGENT B0, `(.L_x_23) ;  /* 0x0000003000007945 */ /* 0x000fe80003800200 */
[----:B------:R-:W-:Y:S05]  /*17d0*/  @P4 BRA `(.L_x_24) ;  /* 0x0000000000044947 */ /* 0x000fea0003800000 */
[----:B------:R-:W-:Y:S05]  /*17e0*/  BPT.TRAP 0x1 ;  /* 0x000000040000795c */ /* 0x000fea0000300000 */
.L_x_24:
[----:B------:R-:W-:Y:S05]  /*17f0*/  BSYNC.RECONVERGENT B0 ;  /* 0x0000000000007941 */ /* 0x000fea0003800200 */
.L_x_23:
[----:B------:R-:W-:Y:S02]  /*1800*/  UIADD3 UR6, UPT, UPT, UR25, 0x1, URZ ;  /* 0x0000000119067890 */ /* 0x000fe4000fffe0ff */
[----:B------:R-:W-:Y:S02]  /*1810*/  ULEA UR32, UR25, UR4, 0xd ;  /* 0x0000000419207291 */ /* 0x000fe4000f8e68ff */
[----:B------:R-:W-:Y:S02]  /*1820*/  UISETP.NE.AND UP0, UPT, UR6, 0x7, UPT ;  /* 0x000000070600788c */ /* 0x000fe4000bf05270 */
[----:B------:R-:W-:Y:S02]  /*1830*/  UIADD3 UR30, UP1, UPT, UR22, 0x80, URZ ;  /* 0x00000080161e7890 */ /* 0x000fe4000ff3e0ff */
[----:B------:R-:W-:Y:S02]  /*1840*/  USEL UR9, URZ, 0x1, UP0 ;  /* 0x00000001ff097887 */ /* 0x000fe40008000000 */
[----:B------:R-:W-:-:S02]  /*1850*/  USEL UR6, UR6, URZ, UP0 ;  /* 0x000000ff06067287 */ /* 0x000fc40008000000 */
[----:B------:R-:W-:Y:S02]  /*1860*/  UIADD3 UR28, UP0, UPT, UR22, 0x180, URZ ;  /* 0x00000180161c7890 */ /* 0x000fe4000ff1e0ff */
[----:B------:R-:W-:Y:S01]  /*1870*/  ULEA UR8, UR6, UR4, 0x3 ;  /* 0x0000000406087291 */ /* 0x000fe2000f8e18ff */
[----:B------:R-:W-:Y:S01]  /*1880*/  LOP3.LUT R15, R15, UR9, RZ, 0x3c, !PT ;  /* 0x000000090f0f7c12 */ /* 0x000fe2000f8e3cff */
[----:B------:R-:W-:Y:S02]  /*1890*/  USHF.L.U32 UR34, UR24, 0x6, URZ ;  /* 0x0000000618227899 */ /* 0x000fe400080006ff */
[----:B------:R-:W-:Y:S01]  /*18a0*/  UIADD3.X UR31, UPT, UPT, URZ, UR23, URZ, UP1, !UPT ;  /* 0x00000017ff1f7290 */ /* 0x000fe20008ffe4ff */
[----:B-1----:R-:W-:Y:S01]  /*18b0*/  SHF.L.U32 R2, R15, 0x1f, RZ ;  /* 0x0000001f0f027819 */ /* 0x002fe200000006ff */
[----:B------:R-:W-:Y:S02]  /*18c0*/  UIADD3 UR32, UPT, UPT, UR32, 0xc400, URZ ;  /* 0x0000c40020207890 */ /* 0x000fe4000fffe0ff */
[----:B------:R-:W-:Y:S01]  /*18d0*/  UIADD3.X UR29, UPT, UPT, URZ, UR23, URZ, UP0, !UPT ;  /* 0x00000017ff1d7290 */ /* 0x000fe200087fe4ff */
[----:B------:R1:W1:Y:S01]  /*18e0*/  SYNCS.PHASECHK.TRANS64.TRYWAIT P0, [UR8+0x38], R2 ;  /* 0x00003802ff0075a7 */ /* 0x0002620008001108 */
[----:B------:R-:W-:Y:S01]  /*18f0*/  ULEA UR8, UR25, UR4, 0xe ;  /* 0x0000000419087291 */ /* 0x000fe2000f8e70ff */
[----:B------:R-:W-:Y:S01]  /*1900*/  UMOV UR26, 0x0 ;  /* 0x00000000001a7882 */ /* 0x000fe20000000000 */
[----:B------:R-:W-:-:S02]  /*1910*/  UMOV UR27, 0x10000000 ;  /* 0x10000000001b7882 */ /* 0x000fc40000000000 */
[----:B------:R-:W-:Y:S01]  /*1920*/  UIADD3 UR16, UPT, UPT, UR8, 0x1a400, URZ ;  /* 0x0001a40008107890 */ /* 0x000fe2000fffe0ff */
[----:B------:R1:W-:Y:S01]  /*1930*/  UTMALDG.3D [UR32], [UR30], desc[UR26] ;  /* 0x00001a201e0075b4 */ /* 0x0003e20008011000 */
[----:B------:R-:W-:Y:S01]  /*1940*/  UIADD3 UR8, UPT, UPT, UR8, 0x1c400, URZ ;  /* 0x0001c40008087890 */ /* 0x000fe2000fffe0ff */
[----:B------:R-:W-:Y:S01]  /*1950*/  UMOV UR17, UR33 ;  /* 0x0000002100117c82 */ /* 0x000fe20008000000 */
[----:B------:R-:W-:Y:S01]  /*1960*/  UMOV UR20, UR36 ;  /* 0x0000002400147c82 */ /* 0x000fe20008000000 */
[----:B------:R-:W-:Y:S01]  /*1970*/  UMOV UR19, UR34 ;  /* 0x0000002200137c82 */ /* 0x000fe20008000000 */
[----:B------:R-:W-:Y:S01]  /*1980*/  UMOV UR12, UR36 ;  /* 0x00000024000c7c82 */ /* 0x000fe20008000000 */
[----:B------:R-:W-:Y:S01]  /*1990*/  UMOV UR9, UR33 ;  /* 0x0000002100097c82 */ /* 0x000fe20008000000 */
[----:B------:R-:W-:Y:S01]  /*19a0*/  UMOV UR11, UR34 ;  /* 0x00000022000b7c82 */ /* 0x000fe20008000000 */
[----:B------:R1:W-:Y:S01]  /*19b0*/  UTMALDG.3D [UR16], [UR28], desc[UR26] ;  /* 0x00001a101c0075b4 */ /* 0x0003e20008011000 */
[----:B------:R-:W-:Y:S01]  /*19c0*/  UIADD3 UR24, UPT, UPT, UR24, 0x1, URZ ;  /* 0x0000000118187890 */ /* 0x000fe2000fffe0ff */
[----:B------:R-:W-:Y:S01]  /*19d0*/  UMOV UR21, UR5 ;  /* 0x0000000500157c82 */ /* 0x000fe20008000000 */
[----:B------:R-:W-:-:S02]  /*19e0*/  UMOV UR25, UR6 ;  /* 0x0000000600197c82 */ /* 0x000fc40008000000 */
[----:B------:R-:W-:Y:S01]  /*19f0*/  UISETP.NE.AND UP0, UPT, UR24, UR5, UPT ;  /* 0x000000051800728c */ /* 0x000fe2000bf05270 */
[----:B------:R1:W-:Y:S08]  /*1a00*/  UTMALDG.3D [UR8], [UR28], desc[UR26] ;  /* 0x00001a081c0075b4 */ /* 0x0003f00008011000 */
[----:B------:R-:W-:Y:S05]  /*1a10*/  BRA.U UP0, `(.L_x_25) ;  /* 0xfffffffd004c7547 */ /* 0x000fea000b83ffff */
.L_x_20:
[----:B-1----:R-:W-:Y:S01]  /*1a20*/  ULEA UR8, UR6, UR4, 0x3 ;  /* 0x0000000406087291 */ /* 0x002fe2000f8e18ff */
[----:B------:R-:W-:Y:S01]  /*1a30*/  SHF.L.U32 R2, R15, 0x1f, RZ ;  /* 0x0000001f0f027819 */ /* 0x000fe200000006ff */
[----:B------:R-:W-:Y:S01]  /*1a40*/  @!P1 SYNCS.ARRIVE.TRANS64.A1T0 RZ, [UR4+0xb8], RZ ;  /* 0x0000b8ffffff99a7 */ /* 0x000fe20008100004 */
[----:B------:R-:W-:-:S06]  /*1a50*/  UISETP.GT.AND UP0, UPT, UR15, UR14, UPT ;  /* 0x0000000e0f00728c */ /* 0x000fcc000bf04270 */
[----:B--2---:R1:W2:Y:S03]  /*1a60*/  SYNCS.PHASECHK.TRANS64.TRYWAIT P0, [UR8+0x38], R2 ;  /* 0x00003802ff0075a7 */ /* 0x0042a60008001108 */
[----:B------:R-:W-:Y:S05]  /*1a70*/  BRA.U !UP0, `(.L_x_26) ;  /* 0x0000000108c47547 */ /* 0x000fea000b800000 */
[----:B------:R-:W-:Y:S02]  /*1a80*/  UIADD3 UR29, UPT, UPT, UR7, UR21, URZ ;  /* 0x00000015071d7290 */ /* 0x000fe4000fffe0ff */
[----:B------:R-:W-:Y:S01]  /*1a90*/  UIADD3 UR10, UPT, UPT, UR18, 0x80, URZ ;  /* 0x00000080120a7890 */ /* 0x000fe2000fffe0ff */
[----:B------:R-:W-:-:S11]  /*1aa0*/  UMOV UR34, UR6 ;  /* 0x0000000600227c82 */ /* 0x000fd60008000000 */
.L_x_31:
[----:B-1----:R-:W-:Y:S01]  /*1ab0*/  ULEA UR25, UR34, UR4, 0x3 ;  /* 0x0000000422197291 */ /* 0x002fe2000f8e18ff */
[----:B--2---:R-:W-:Y:S01]  /*1ac0*/  @!P5 MOV R3, 0x6000 ;  /* 0x000060000003d802 */ /* 0x004fe20000000f00 */
[----:B--2---:R-:W-:Y:S10]  /*1ad0*/  @P0 BRA `(.L_x_27) ;  /* 0x00000000000c0947 */ /* 0x004ff40003800000 */
[----:B------:R-:W-:-:S04]  /*1ae0*/  SHF.L.U32 R5, R15, 0x1f, RZ ;  /* 0x0000001f0f057819 */ /* 0x000fc800000006ff */
[----:B------:R-:W2:Y:S02]  /*1af0*/  SYNCS.PHASECHK.TRANS64.TRYWAIT P0, [UR25+0x38], R5 ;  /* 0x00003805ff0075a7 */ /* 0x000ea40008001119 */
[----:B--2---:R-:W-:Y:S05]  /*1b00*/  @!P0 BRA `(.L_x_28) ;  /* 0x0000009400d88947 */ /* 0x004fea0003800000 */
.L_x_27:
[----:B------:R2:W-:Y:S01]  /*1b10*/  @!P5 SYNCS.ARRIVE.TRANS64 RZ, [UR25], R3 ;  /* 0x00000003ffffd9a7 */ /* 0x0005e20008000019 */
[----:B------:R-:W-:Y:S04]  /*1b20*/  BSSY.RECONVERGENT B0, `(.L_x_29) ;  /* 0x0000003000007945 */ /* 0x000fe80003800200 */
[----:B------:R-:W-:Y:S05]  /*1b30*/  @P4 BRA `(.L_x_30) ;  /* 0x0000000000044947 */ /* 0x000fea0003800000 */
[----:B------:R-:W-:Y:S05]  /*1b40*/  BPT.TRAP 0x1 ;  /* 0x000000040000795c */ /* 0x000fea0000300000 */
.L_x_30:
[----:B------:R-:W-:Y:S05]  /*1b50*/  BSYNC.RECONVERGENT B0 ;  /* 0x0000000000007941 */ /* 0x000fea0003800200 */
.L_x_29:
        /* <DEDUP_REMOVED lines=10> */
[----:B------:R-:W-:Y:S01]  /*1c00*/  UIADD3 UR24, UPT, UPT, UR24, 0xc400, URZ ;  /* 0x0000c40018187890 */ /* 0x000fe2000fffe0ff */
[----:B-1----:R-:W-:Y:S01]  /*1c10*/  SHF.L.U32 R2, R15, 0x1f, RZ ;  /* 0x0000001f0f027819 */ /* 0x002fe200000006ff */
[----:B------:R-:W-:Y:S02]  /*1c20*/  UIADD3.X UR39, UPT, UPT, URZ, UR23, URZ, UP1, !UPT ;  /* 0x00000017ff277290 */ /* 0x000fe40008ffe4ff */
[----:B------:R-:W-:Y:S01]  /*1c30*/  UIADD3.X UR33, UPT, UPT, URZ, UR23, URZ, UP0, !UPT ;  /* 0x00000017ff217290 */ /* 0x000fe200087fe4ff */
[----:B------:R1:W1:Y:S01]  /*1c40*/  SYNCS.PHASECHK.TRANS64.TRYWAIT P0, [UR8+0x38], R2 ;  /* 0x00003802ff0075a7 */ /* 0x0002620008001108 */
[----:B------:R-:W-:Y:S01]  /*1c50*/  ULEA UR8, UR34, UR4, 0xe ;  /* 0x0000000422087291 */ /* 0x000fe2000f8e70ff */
[----:B------:R-:W-:Y:S01]  /*1c60*/  UMOV UR30, 0x0 ;  /* 0x00000000001e7882 */ /* 0x000fe20000000000 */
[----:B------:R-:W-:-:S02]  /*1c70*/  UMOV UR31, 0x10000000 ;  /* 0x10000000001f7882 */ /* 0x000fc40000000000 */
[----:B------:R-:W-:Y:S02]  /*1c80*/  UIADD3 UR16, UPT, UPT, UR8, 0x1a400, URZ ;  /* 0x0001a40008107890 */ /* 0x000fe4000fffe0ff */
[----:B------:R-:W-:Y:S01]  /*1c90*/  UIADD3 UR8, UPT, UPT, UR8, 0x1c400, URZ ;  /* 0x0001c40008087890 */ /* 0x000fe2000fffe0ff */
[----:B------:R-:W-:Y:S01]  /*1ca0*/  UMOV UR27, UR35 ;  /* 0x00000023001b7c82 */ /* 0x000fe20008000000 */
[----:B------:R-:W-:Y:S01]  /*1cb0*/  UMOV UR28, UR36 ;  /* 0x00000024001c7c82 */ /* 0x000fe20008000000 */
[----:B------:R-:W-:Y:S01]  /*1cc0*/  UMOV UR17, UR25 ;  /* 0x0000001900117c82 */ /* 0x000fe20008000000 */
[----:B------:R-:W-:Y:S01]  /*1cd0*/  UMOV UR20, UR36 ;  /* 0x0000002400147c82 */ /* 0x000fe20008000000 */
[----:B------:R-:W-:Y:S01]  /*1ce0*/  UMOV UR19, UR26 ;  /* 0x0000001a00137c82 */ /* 0x000fe20008000000 */
[----:B------:R-:W-:Y:S01]  /*1cf0*/  UMOV UR12, UR36 ;  /* 0x00000024000c7c82 */ /* 0x000fe20008000000 */
[----:B------:R-:W-:Y:S01]  /*1d00*/  UMOV UR9, UR25 ;  /* 0x0000001900097c82 */ /* 0x000fe20008000000 */
[----:B------:R1:W-:Y:S01]  /*1d10*/  UTMALDG.3D [UR24], [UR38], desc[UR30] ;  /* 0x00001e18260075b4 */ /* 0x0003e20008011000 */
[----:B------:R-:W-:Y:S01]  /*1d20*/  UMOV UR11, UR26 ;  /* 0x0000001a000b7c82 */ /* 0x000fe20008000000 */
[----:B------:R-:W-:Y:S01]  /*1d30*/  UIADD3 UR21, UPT, UPT, UR21, 0x1, URZ ;  /* 0x0000000115157890 */ /* 0x000fe2000fffe0ff */
[----:B------:R-:W-:-:S03]  /*1d40*/  UMOV UR34, UR6 ;  /* 0x0000000600227c82 */ /* 0x000fc60008000000 */
[----:B------:R-:W-:Y:S01]  /*1d50*/  UISETP.NE.AND UP0, UPT, UR21, UR29, UPT ;  /* 0x0000001d1500728c */ /* 0x000fe2000bf05270 */
[----:B------:R1:W-:Y:S01]  /*1d60*/  UTMALDG.3D [UR16], [UR32], desc[UR30] ;  /* 0x00001e10200075b4 */ /* 0x0003e20008011000 */
[----:B------:R1:W-:Y:S07]  /*1d70*/  UTMALDG.3D [UR8], [UR32], desc[UR30] ;  /* 0x00001e08200075b4 */ /* 0x0003ee0008011000 */
[----:B------:R-:W-:Y:S05]  /*1d80*/  BRA.U UP0, `(.L_x_31) ;  /* 0xfffffffd00487547 */ /* 0x000fea000b83ffff */
.L_x_26:
[C---:B-1----:R-:W-:Y:S01]  /*1d90*/  LEA R2, R14.reuse, UR4, 0x3 ;  /* 0x000000040e027c11 */ /* 0x042fe2000f8e18ff */
[----:B------:R-:W-:Y:S01]  /*1da0*/  NOP ;  /* 0x0000000000007918 */ /* 0x000fe20000000000 */
[----:B--2---:R-:W-:Y:S02]  /*1db0*/  SHF.L.U32 R3, R13, 0x1f, RZ ;  /* 0x0000001f0d037819 */ /* 0x004fe400000006ff */
[----:B------:R-:W-:Y:S02]  /*1dc0*/  LEA R4, R14, UR4, 0x4 ;  /* 0x000000040e047c11 */ /* 0x000fe4000f8e20ff */
[----:B------:R-:W1:Y:S02]  /*1dd0*/  SYNCS.PHASECHK.TRANS64.TRYWAIT P0, [R2+URZ+0xc0], R3 ;  /* 0x0000c003020075a7 */ /* 0x000e6400080011ff */
[----:B-1----:R-:W-:Y:S05]  /*1de0*/  @!P0 BRA `(.L_x_32) ;  /* 0x0000009400388947 */ /* 0x002fea0003800000 */
.L_x_132:
[----:B------:R-:W2:Y:S01]  /*1df0*/  LDS.128 R4, [R4+0x130] ;  /* 0x0001300004047984 */ /* 0x000ea20000000c00 */
[----:B---3--:R-:W-:Y:S01]  /*1e00*/  ISETP.GE.AND P0, PT, R72, 0x1, PT ;  /* 0x000000014800780c */ /* 0x008fe20003f06270 */
[----:B-1----:R-:W-:Y:S01]  /*1e10*/  VIADD R2, R2, 0xd0 ;  /* 0x000000d002027836 */ /* 0x002fe20000000000 */
[----:B------:R-:W-:Y:S01]  /*1e20*/  @!PT LDS RZ, [RZ] ;  /* 0x00000000fffff984 */ /* 0x000fe20000000800 */
[----:B------:R-:W-:Y:S01]  /*1e30*/  @!PT LDS RZ, [RZ] ;  /* 0x00000000fffff984 */ /* 0x000fe20000000800 */
[----:B------:R-:W-:Y:S01]  /*1e40*/  @!PT LDS RZ, [RZ] ;  /* 0x00000000fffff984 */ /* 0x000fe20000000800 */
[----:B------:R-:W-:Y:S01]  /*1e50*/  @!PT LDS RZ, [RZ] ;  /* 0x00000000fffff984 */ /* 0x000fe20000000800 */
[----:B------:R1:W-:Y:S06]  /*1e60*/  MEMBAR.ALL.CTA ;  /* 0x0000000000007992 */ /* 0x0003ec0000008000 */
[----:B-1----:R-:W1:Y:S01]  /*1e70*/  FENCE.VIEW.ASYNC.S ;  /* 0x00000000000073c6 */ /* 0x002e620000000000 */
[----:B------:R-:W-:-:S04]  /*1e80*/  PRMT R2, RZ, 0x654, R2 ;  /* 0x00000654ff027816 */ /* 0x000fc80000000002 */
[----:B-1----:R1:W-:Y:S01]  /*1e90*/  SYNCS.ARRIVE.TRANS64.RED.A1T0 RZ, [R2+URZ], RZ ;  /* 0x000000ff02ff79a7 */ /* 0x0023e200081004ff */
[----:B--2---:R-:W-:-:S13]  /*1ea0*/  LOP3.LUT P2, RZ, R6, 0x1, RZ, 0xc0, !PT ;  /* 0x0000000106ff7812 */ /* 0x004fda000784c0ff */
[----:B------:R-:W-:Y:S01]  /*1eb0*/  @P2 SHF.R.U32.HI R3, RZ, 0x10, R5 ;  /* 0x00000010ff032819 */ /* 0x000fe20000011605 */
[----:B------:R-:W-:Y:S01]  /*1ec0*/  VOTEU.ANY UP0, P2 ;  /* 0x0000000000ff7886 */ /* 0x000fe20001000100 */
[----:B------:R-:W-:Y:S02]  /*1ed0*/  @P2 MOV R11, R4 ;  /* 0x00000004000b2202 */ /* 0x000fe40000000f00 */
[----:B------:R-:W-:Y:S02]  /*1ee0*/  @P2 R2UR.BROADCAST UR8, R3 ;  /* 0x00000000030822ca */ /* 0x000fe400008e0000 */
[----:B------:R-:W-:-:S11]  /*1ef0*/  @P2 LOP3.LUT R8, R5, 0xffff, RZ, 0xc0, !PT ;  /* 0x0000ffff05082812 */ /* 0x000fd600078ec0ff */
[----:B------:R-:W-:Y:S01]  /*1f00*/  @UP0 UMOV UR36, UR8 ;  /* 0x0000000800240c82 */ /* 0x000fe20008000000 */
[----:B-1----:R-:W-:Y:S05]  /*1f10*/  @!P0 BRA `(.L_x_33) ;  /* 0x0000000000b88947 */ /* 0x002fea0003800000 */
[----:B------:R-:W4:Y:S01]  /*1f20*/  LDC.64 R4, c[0x0][0xb18] ;  /* 0x0002c600ff047b82 */ /* 0x000f220000000a00 */
[----:B------:R-:W-:-:S07]  /*1f30*/  ISETP.NE.AND P3, PT, R72, 0x1, PT ;  /* 0x000000014800780c */ /* 0x000fce0003f65270 */
[----:B------:R-:W1:Y:S08]  /*1f40*/  LDC.64 R6, c[0x0][0xb10] ;  /* 0x0002c400ff067b82 */ /* 0x000e700000000a00 */
[----:B------:R-:W2:Y:S08]  /*1f50*/  LDC R16, c[0x0][0xb20] ;  /* 0x0002c800ff107b82 */ /* 0x000eb00000000800 */
[----:B------:R-:W3:Y:S01]  /*1f60*/  LDC R18, c[0x0][0xb0c] ;  /* 0x0002c300ff127b82 */ /* 0x000ee20000000800 */
[----:B----4-:R-:W-:Y:S01]  /*1f70*/  IMAD.HI.U32 R17, R0, R5, RZ ;  /* 0x0000000500117227 */ /* 0x010fe200078e00ff */
[----:B------:R-:W-:-:S03]  /*1f80*/  ISETP.NE.AND P0, PT, R4, 0x1, PT ;  /* 0x000000010400780c */ /* 0x000fc60003f05270 */
[----:B------:R-:W-:-:S03]  /*1f90*/  IMAD.HI.U32 R5, R8, R5, RZ ;  /* 0x0000000508057227 */ /* 0x000fc600078e00ff */
[----:B------:R-:W4:Y:S01]  /*1fa0*/  LDC.64 R2, c[0x0][0xb28] ;  /* 0x0002ca00ff027b82 */ /* 0x000f220000000a00 */
[----:B-1----:R-:W-:-:S04]  /*1fb0*/  IMAD.HI.U32 R20, R9, R6, RZ ;  /* 0x0000000609147227 */ /* 0x002fc800078e00ff */
[----:B------:R-:W-:Y:S01]  /*1fc0*/  IMAD.HI.U32 R22, R11, R6, RZ ;  /* 0x000000060b167227 */ /* 0x000fe200078e00ff */
[----:B------:R-:W-:Y:S02]  /*1fd0*/  SHF.R.U32.HI R20, RZ, R7, R20 ;  /* 0x00000007ff147219 */ /* 0x000fe40000011614 */
[-C--:B--2---:R-:W-:Y:S02]  /*1fe0*/  SHF.R.U32.HI R17, RZ, R16.reuse, R17 ;  /* 0x00000010ff117219 */ /* 0x084fe40000011611 */
[----:B------:R-:W-:Y:S02]  /*1ff0*/  SHF.R.U32.HI R5, RZ, R16, R5 ;  /* 0x00000010ff057219 */ /* 0x000fe40000011605 */
[----:B------:R-:W-:Y:S02]  /*2000*/  SEL R17, R0, R17, !P0 ;  /* 0x0000001100117207 */ /* 0x000fe40004000000 */
[----:B------:R-:W-:Y:S02]  /*2010*/  SHF.R.U32.HI R22, RZ, R7, R22 ;  /* 0x00000007ff167219 */ /* 0x000fe40000011616 */
[----:B---3--:R-:W-:-:S02]  /*2020*/  ISETP.NE.AND P1, PT, R18, 0x1, PT ;  /* 0x000000011200780c */ /* 0x008fc40003f25270 */
[----:B------:R-:W-:Y:S02]  /*2030*/  SEL R5, R8, R5, !P0 ;  /* 0x0000000508057207 */ /* 0x000fe40004000000 */
[----:B------:R-:W-:Y:S02]  /*2040*/  SEL R19, R9, R20, !P1 ;  /* 0x0000001409137207 */ /* 0x000fe40004800000 */
[----:B------:R-:W-:Y:S01]  /*2050*/  SEL R7, R11, R22, !P1 ;  /* 0x000000160b077207 */ /* 0x000fe20004800000 */
[----:B----4-:R-:W-:-:S04]  /*2060*/  IMAD.HI.U32 R20, R17, R2, RZ ;  /* 0x0000000211147227 */ /* 0x010fc800078e00ff */
[----:B------:R-:W-:Y:S01]  /*2070*/  IMAD.HI.U32 R6, R19, R2, RZ ;  /* 0x0000000213067227 */ /* 0x000fe200078e00ff */
[----:B------:R-:W-:-:S04]  /*2080*/  @P3 SHF.R.U32.HI R17, RZ, R3, R20 ;  /* 0x00000003ff113219 */ /* 0x000fc80000011614 */
[----:B------:R-:W-:Y:S01]  /*2090*/  @P3 SHF.R.U32.HI R19, RZ, R3, R6 ;  /* 0x00000003ff133219 */ /* 0x000fe20000011606 */
[----:B------:R-:W-:-:S04]  /*20a0*/  IMAD R17, R72, R17, RZ ;  /* 0x0000001148117224 */ /* 0x000fc800078e02ff */
[----:B------:R-:W-:Y:S01]  /*20b0*/  IMAD R6, R72, R19, RZ ;  /* 0x0000001348067224 */ /* 0x000fe200078e02ff */
[C---:B------:R-:W-:Y:S02]  /*20c0*/  ISETP.GE.AND P0, PT, R5.reuse, R17, PT ;  /* 0x000000110500720c */ /* 0x040fe40003f06270 */
[----:B------:R-:W-:Y:S02]  /*20d0*/  IADD3 R17, PT, PT, -R5, RZ, RZ ;  /* 0x000000ff05117210 */ /* 0x000fe40007ffe1ff */
[----:B------:R-:W-:Y:S01]  /*20e0*/  ISETP.GE.OR P0, PT, R7, R6, P0 ;  /* 0x000000060700720c */ /* 0x000fe20000706670 */
[----:B------:R-:W-:-:S04]  /*20f0*/  IMAD.HI.U32 R6, R5, R2, RZ ;  /* 0x0000000205067227 */ /* 0x000fc800078e00ff */
[----:B------:R-:W-:Y:S01]  /*2100*/  IMAD R8, R4, R17, R8 ;  /* 0x0000001104087224 */ /* 0x000fe200078e0208 */
[----:B------:R-:W-:-:S04]  /*2110*/  SHF.R.U32.HI R6, RZ, R3, R6 ;  /* 0x00000003ff067219 */ /* 0x000fc80000011606 */
[----:B------:R-:W-:-:S03]  /*2120*/  SEL R6, R5, R6, !P3 ;  /* 0x0000000605067207 */ /* 0x000fc60005800000 */
[----:B------:R-:W-:-:S04]  /*2130*/  @!P0 IMAD.HI.U32 R16, R7, R2, RZ ;  /* 0x0000000207108227 */ /* 0x000fc800078e00ff */
[----:B------:R-:W-:Y:S01]  /*2140*/  IMAD.MOV R2, RZ, RZ, -R6 ;  /* 0x000000ffff027224 */ /* 0x000fe200078e0a06 */
[----:B------:R-:W-:-:S03]  /*2150*/  @!P0 SHF.R.U32.HI R16, RZ, R3, R16 ;  /* 0x00000003ff108219 */ /* 0x000fc60000011610 */
[----:B------:R-:W-:Y:S01]  /*2160*/  IMAD R2, R72, R2, R5 ;  /* 0x0000000248027224 */ /* 0x000fe200078e0205 */
        /* <DEDUP_REMOVED lines=9> */
.L_x_33:
[----:B------:R-:W1:Y:S02]  /*2200*/  LDCU UR8, c[0x0][0xb30] ;  /* 0x00016600ff0877ac */ /* 0x000e640008000800 */
[----:B-1----:R-:W-:-:S09]  /*2210*/  UISETP.NE.AND UP0, UPT, UR8, 0x1, UPT ;  /* 0x000000010800788c */ /* 0x002fd2000bf05270 */
[----:B------:R-:W-:Y:S05]  /*2220*/  BRA.U UP0, `(.L_x_34) ;  /* 0x0000000100407547 */ /* 0x000fea000b800000 */
[----:B------:R-:W1:Y:S08]  /*2230*/  LDC.64 R4, c[0x0][0xb10] ;  /* 0x0002c400ff047b82 */ /* 0x000e700000000a00 */
[----:B------:R-:W2:Y:S08]  /*2240*/  LDC.64 R2, c[0x0][0xb18] ;  /* 0x0002c600ff027b82 */ /* 0x000eb00000000a00 */
[----:B------:R-:W3:Y:S08]  /*2250*/  LDC R6, c[0x0][0xb20] ;  /* 0x0002c800ff067b82 */ /* 0x000ef00000000800 */
[----:B------:R-:W4:Y:S01]  /*2260*/  LDC R16, c[0x0][0xb0c] ;  /* 0x0002c300ff107b82 */ /* 0x000f220000000800 */
[----:B-1----:R-:W-:-:S05]  /*2270*/  IMAD.HI.U32 R4, R11, R4, RZ ;  /* 0x000000040b047227 */ /* 0x002fca00078e00ff */
[----:B------:R-:W-:Y:S01]  /*2280*/  SHF.R.U32.HI R4, RZ, R5, R4 ;  /* 0x00000005ff047219 */ /* 0x000fe20000011604 */
[----:B--2---:R-:W-:Y:S01]  /*2290*/  IMAD.HI.U32 R3, R8, R3, RZ ;  /* 0x0000000308037227 */ /* 0x004fe200078e00ff */
[----:B------:R-:W-:-:S04]  /*22a0*/  ISETP.NE.AND P0, PT, R2, 0x1, PT ;  /* 0x000000010200780c */ /* 0x000fc80003f05270 */
[----:B---3--:R-:W-:-:S04]  /*22b0*/  SHF.R.U32.HI R3, RZ, R6, R3 ;  /* 0x00000006ff037219 */ /* 0x008fc80000011603 */
[----:B------:R-:W-:Y:S02]  /*22c0*/  SEL R3, R8, R3, !P0 ;  /* 0x0000000308037207 */ /* 0x000fe40004000000 */
[----:B----4-:R-:W-:-:S04]  /*22d0*/  ISETP.NE.AND P1, PT, R16, 0x1, PT ;  /* 0x000000011000780c */ /* 0x010fc80003f25270 */
[----:B------:R-:W-:-:S05]  /*22e0*/  SEL R4, R11, R4, !P1 ;  /* 0x000000040b047207 */ /* 0x000fca0004800000 */
[----:B------:R-:W-:Y:S02]  /*22f0*/  IMAD.IADD R5, R3, 0x1, -R4 ;  /* 0x0000000103057824 */ /* 0x000fe400078e0a04 */
[----:B------:R-:W-:Y:S02]  /*2300*/  IMAD.IADD R3, R4, 0x1, -R3 ;  /* 0x0000000104037824 */ /* 0x000fe400078e0a03 */
[----:B------:R-:W-:Y:S02]  /*2310*/  IMAD R11, R5, R16, R11 ;  /* 0x00000010050b7224 */ /* 0x000fe400078e020b */
[----:B------:R-:W-:-:S07]  /*2320*/  IMAD R8, R3, R2, R8 ;  /* 0x0000000203087224 */ /* 0x000fce00078e0208 */
.L_x_34:
[----:B------:R-:W-:Y:S01]  /*2330*/  VIADD R14, R14, 0x1 ;  /* 0x000000010e0e7836 */ /* 0x000fe20000000000 */
[----:B------:R-:W-:Y:S01]  /*2340*/  PLOP3.LUT P1, PT, PT, PT, PT, 0x80, 0x8 ;  /* 0x000000000008781c */ /* 0x000fe20003f2f070 */
[----:B------:R-:W-:Y:S02]  /*2350*/  IMAD.IADD R21, R11, 0x1, R170 ;  /* 0x000000010b157824 */ /* 0x000fe400078e02aa */
[----:B------:R-:W-:Y:S01]  /*2360*/  IMAD.IADD R20, R8, 0x1, R147 ;  /* 0x0000000108147824 */ /* 0x000fe200078e0293 */
[----:B------:R-:W-:-:S04]  /*2370*/  ISETP.NE.AND P0, PT, R14, 0x2, PT ;  /* 0x000000020e00780c */ /* 0x000fc80003f05270 */
[----:B------:R-:W-:Y:S02]  /*2380*/  SEL R2, RZ, 0x1, P0 ;  /* 0x00000001ff027807 */ /* 0x000fe40000000000 */
[----:B------:R-:W-:Y:S02]  /*2390*/  SEL R14, R14, RZ, P0 ;  /* 0x000000ff0e0e7207 */ /* 0x000fe40000000000 */
[----:B------:R-:W-:Y:S01]  /*23a0*/  LOP3.LUT R13, R13, R2, RZ, 0x3c, !PT ;  /* 0x000000020d0d7212 */ /* 0x000fe200078e3cff */
[----:B------:R-:W-:Y:S06]  /*23b0*/  @P2 BRA `(.L_x_35) ;  /* 0xfffffff000682947 */ /* 0x000fec000383ffff */
[----:B------:R-:W-:Y:S01]  /*23c0*/  UIADD3 UR4, UPT, UPT, UR4, 0x38, URZ ;  /* 0x0000003804047890 */ /* 0x000fe2000fffe0ff */
[----:B------:R-:W-:-:S03]  /*23d0*/  SHF.L.U32 R3, R15, 0x1f, RZ ;  /* 0x0000001f0f037819 */ /* 0x000fc600000006ff */
[----:B------:R-:W-:-:S09]  /*23e0*/  ULEA UR5, UR6, UR4, 0x3 ;  /* 0x0000000406057291 */ /* 0x000fd2000f8e18ff */
[----:B------:R-:W1:Y:S02]  /*23f0*/  SYNCS.PHASECHK.TRANS64.TRYWAIT P0, [UR5], R3 ;  /* 0x00000003ff0075a7 */ /* 0x000e640008001105 */
[----:B-1----:R-:W-:Y:S05]  /*2400*/  @!P0 BRA `(.L_x_36) ;  /* 0x0000008c00c48947 */ /* 0x002fea0003800000 */
.L_x_134:
[----:B------:R-:W-:-:S04]  /*2410*/  UIADD3 UR6, UPT, UPT, UR6, 0x1, URZ ;  /* 0x0000000106067890 */ /* 0x000fc8000fffe0ff */
[----:B------:R-:W-:-:S04]  /*2420*/  UISETP.NE.AND UP0, UPT, UR6, 0x7, UPT ;  /* 0x000000070600788c */ /* 0x000fc8000bf05270 */
[----:B------:R-:W-:Y:S02]  /*2430*/  USEL UR7, URZ, 0x1, UP0 ;  /* 0x00000001ff077887 */ /* 0x000fe40008000000 */
[----:B------:R-:W-:-:S04]  /*2440*/  USEL UR6, UR6, URZ, UP0 ;  /* 0x000000ff06067287 */ /* 0x000fc80008000000 */
[----:B------:R-:W-:Y:S01]  /*2450*/  ULEA UR5, UR6, UR4, 0x3 ;  /* 0x0000000406057291 */ /* 0x000fe2000f8e18ff */
[----:B------:R-:W-:-:S04]  /*2460*/  LOP3.LUT R2, R15, UR7, RZ, 0x3c, !PT ;  /* 0x000000070f027c12 */ /* 0x000fc8000f8e3cff */
[----:B-1----:R-:W-:-:S04]  /*2470*/  SHF.L.U32 R3, R2, 0x1f, RZ ;  /* 0x0000001f02037819 */ /* 0x002fc800000006ff */
[----:B------:R-:W1:Y:S02]  /*2480*/  SYNCS.PHASECHK.TRANS64.TRYWAIT P0, [UR5], R3 ;  /* 0x00000003ff0075a7 */ /* 0x000e640008001105 */
[----:B-1----:R-:W-:Y:S05]  /*2490*/  @!P0 BRA `(.L_x_37) ;  /* 0x0000008c00b88947 */ /* 0x002fea0003800000 */
.L_x_136:
        /* <DEDUP_REMOVED lines=9> */
.L_x_138:
        /* <DEDUP_REMOVED lines=9> */
.L_x_140:
        /* <DEDUP_REMOVED lines=9> */
.L_x_142:
        /* <DEDUP_REMOVED lines=9> */
.L_x_144:
[----:B------:R-:W-:-:S04]  /*26e0*/  UIADD3 UR6, UPT, UPT, UR6, 0x1, URZ ;  /* 0x0000000106067890 */ /* 0x000fc8000fffe0ff */
[----:B------:R-:W-:-:S04]  /*26f0*/  UISETP.NE.AND UP0, UPT, UR6, 0x7, UPT ;  /* 0x000000070600788c */ /* 0x000fc8000bf05270 */
[----:B------:R-:W-:Y:S02]  /*2700*/  USEL UR5, URZ, 0x1, UP0 ;  /* 0x00000001ff057887 */ /* 0x000fe40008000000 */
[----:B------:R-:W-:-:S04]  /*2710*/  USEL UR6, UR6, URZ, UP0 ;  /* 0x000000ff06067287 */ /* 0x000fc80008000000 */
[----:B------:R-:W-:Y:S01]  /*2720*/  ULEA UR6, UR6, UR4, 0x3 ;  /* 0x0000000406067291 */ /* 0x000fe2000f8e18ff */
[----:B-1----:R-:W-:-:S04]  /*2730*/  LOP3.LUT R3, R2, UR5, RZ, 0x3c, !PT ;  /* 0x0000000502037c12 */ /* 0x002fc8000f8e3cff */
[----:B------:R-:W-:Y:S01]  /*2740*/  SHF.L.U32 R3, R3, 0x1f, RZ ;  /* 0x0000001f03037819 */ /* 0x000fe200000006ff */
[----:B----4-:R-:W-:-:S07]  /*2750*/  IMAD.U32 R0, RZ, RZ, UR6 ;  /* 0x00000006ff007e24 */ /* 0x010fce000f8e00ff */
.L_x_42:
[----:B-1----:R1:W2:Y:S02]  /*2760*/  SYNCS.PHASECHK.TRANS64.TRYWAIT P0, [R0+URZ], R3 ;  /* 0x00000003000075a7 */ /* 0x0022a400080011ff */
[----:B--2---:R-:W-:Y:S05]  /*2770*/  @!P0 NANOSLEEP.SYNCS 0x989680 ;  /* 0x009896800000895d */ /* 0x004fea0003900000 */
[----:B------:R-:W2:Y:S02]  /*2780*/  @!P0 SYNCS.PHASECHK.TRANS64 P0, [R0+URZ], R3 ;  /* 0x00000003000085a7 */ /* 0x000ea400080010ff */
[----:B--2---:R-:W-:Y:S05]  /*2790*/  @P0 EXIT ;  /* 0x000000000000094d */ /* 0x004fea0003800000 */
[----:B------:R-:W-:Y:S05]  /*27a0*/  BRA `(.L_x_42) ;  /* 0xfffffffc00ec7947 */ /* 0x000fea000383ffff */
.L_x_17:
[----:B------:R-:W-:-:S04]  /*27b0*/  UISETP.NE.AND UP1, UPT, UR37, URZ, UPT ;  /* 0x000000ff2500728c */ /* 0x000fc8000bf25270 */
[----:B------:R-:W-:-:S09]  /*27c0*/  UISETP.NE.OR UP1, UPT, UR8, 0x1, UP1 ;  /* 0x000000010800788c */ /* 0x000fd20008f25670 */
[----:B------:R-:W-:Y:S05]  /*27d0*/  BRA.U UP1, `(.L_x_43) ;  /* 0x0000000501487547 */ /* 0x000fea000b800000 */
[----:B------:R-:W-:Y:S01]  /*27e0*/  ISETP.NE.AND P2, PT, R2, RZ, PT ;  /* 0x000000ff0200720c */ /* 0x000fe20003f45270 */
[----:B------:R-:W-:Y:S01]  /*27f0*/  IMAD.MOV.U32 R12, RZ, RZ, 0x1 ;  /* 0x00000001ff0c7424 */ /* 0x000fe200078e00ff */
[----:B------:R-:W-:Y:S02]  /*2800*/  CS2R R10, SRZ ;  /* 0x00000000000a7805 */ /* 0x000fe4000001ff00 */
[----:B------:R-:W-:Y:S01]  /*2810*/  CS2R R8, SRZ ;  /* 0x0000000000087805 */ /* 0x000fe2000001ff00 */
[----:B------:R-:W-:Y:S01]  /*2820*/  UMOV UR4, 0x400 ;  /* 0x0000040000047882 */ /* 0x000fe20000000000 */
[----:B------:R-:W-:Y:S01]  /*2830*/  UMOV UR6, URZ ;  /* 0x000000ff00067c82 */ /* 0x000fe20008000000 */
[----:B------:R-:W-:-:S12]  /*2840*/  ULEA UR37, UR37, UR4, 0x18 ;  /* 0x0000000425257291 */ /* 0x000fd8000f8ec0ff */
.L_x_47:
[----:B------:R-:W-:Y:S02]  /*2850*/  LEA R0, R8, UR37, 0x3 ;  /* 0x0000002508007c11 */ /* 0x000fe4000f8e18ff */
[----:B------:R-:W-:-:S03]  /*2860*/  SHF.L.U32 R5, R9, 0x1f, RZ ;  /* 0x0000001f09057819 */ /* 0x000fc600000006ff */
[----:B------:R-:W-:Y:S01]  /*2870*/  VIADD R4, R0, 0x110 ;  /* 0x0000011000047836 */ /* 0x000fe20000000000 */
[----:B------:R-:W1:Y:S02]  /*2880*/  SYNCS.PHASECHK.TRANS64.TRYWAIT P0, [R0+URZ+0x100], R5 ;  /* 0x00010005000075a7 */ /* 0x000e6400080011ff */
[----:B-1----:R-:W-:Y:S05]  /*2890*/  @!P0 BRA `(.L_x_44) ;  /* 0x0000008c00308947 */ /* 0x002fea0003800000 */
.L_x_145:
[----:B------:R-:W-:Y:S01]  /*28a0*/  ULEA UR5, UR6, UR37, 0x3 ;  /* 0x0000002506057291 */ /* 0x000fe2000f8e18ff */
[----:B------:R-:W-:Y:S02]  /*28b0*/  PRMT R4, RZ, 0x654, R4 ;  /* 0x00000654ff047816 */ /* 0x000fe40000000004 */
[----:B-1----:R-:W-:Y:S01]  /*28c0*/  SHF.L.U32 R5, R12, 0x1f, RZ ;  /* 0x0000001f0c057819 */ /* 0x002fe200000006ff */
[----:B------:R-:W-:Y:S01]  /*28d0*/  UIADD3 UR4, UPT, UPT, UR5, 0xc0, URZ ;  /* 0x000000c005047890 */ /* 0x000fe2000fffe0ff */
[----:B------:R1:W-:Y:S05]  /*28e0*/  SYNCS.ARRIVE.TRANS64.RED.A1T0 RZ, [R4+URZ], RZ ;  /* 0x000000ff04ff79a7 */ /* 0x0003ea00081004ff */
[----:B------:R-:W-:Y:S01]  /*28f0*/  IMAD.U32 R7, RZ, RZ, UR4 ;  /* 0x00000004ff077e24 */ /* 0x000fe2000f8e00ff */
[----:B------:R-:W2:Y:S04]  /*2900*/  SYNCS.PHASECHK.TRANS64.TRYWAIT P0, [UR5+0xd0], R5 ;  /* 0x0000d005ff0075a7 */ /* 0x000ea80008001105 */
[----:B------:R-:W-:Y:S01]  /*2910*/  PRMT R6, R2, 0x654, R7 ;  /* 0x0000065402067816 */ /* 0x000fe20000000007 */
[----:B-1----:R-:W-:Y:S01]  /*2920*/  @!P2 IMAD.MOV.U32 R4, RZ, RZ, 0x10 ;  /* 0x00000010ff04a424 */ /* 0x002fe200078e00ff */
[----:B--2---:R-:W-:Y:S06]  /*2930*/  @!P0 BRA `(.L_x_45) ;  /* 0x0000008c001c8947 */ /* 0x004fec0003800000 */
.L_x_147:
[----:B------:R-:W-:Y:S01]  /*2940*/  ULEA UR4, UR6, UR37, 0x4 ;  /* 0x0000002506047291 */ /* 0x000fe2000f8e20ff */
[----:B------:R-:W-:Y:S01]  /*2950*/  SEL R3, R6, R3, !P2 ;  /* 0x0000000306037207 */ /* 0x000fe20005000000 */
[----:B------:R-:W-:Y:S01]  /*2960*/  UIADD3 UR5, UPT, UPT, UR5, 0xc0, URZ ;  /* 0x000000c005057890 */ /* 0x000fe2000fffe0ff */
[----:B-1----:R-:W-:Y:S01]  /*2970*/  LEA R0, R11, UR37, 0x3 ;  /* 0x000000250b007c11 */ /* 0x002fe2000f8e18ff */
[----:B------:R-:W-:Y:S01]  /*2980*/  UIADD3 UR4, UPT, UPT, UR4, 0x130, URZ ;  /* 0x0000013004047890 */ /* 0x000fe2000fffe0ff */
[----:B------:R-:W-:Y:S01]  /*2990*/  SHF.L.U32 R5, R10, 0x1f, RZ ;  /* 0x0000001f0a057819 */ /* 0x000fe200000006ff */
[----:B------:R1:W-:Y:S01]  /*29a0*/  @!P2 SYNCS.ARRIVE.TRANS64.RED RZ, [R3+URZ], R4 ;  /* 0x0000000403ffa9a7 */ /* 0x0003e200080004ff */
[----:B------:R-:W-:Y:S01]  /*29b0*/  UIADD3 UR6, UPT, UPT, UR6, 0x1, URZ ;  /* 0x0000000106067890 */ /* 0x000fe2000fffe0ff */
[----:B------:R-:W-:-:S03]  /*29c0*/  VIADD R8, R8, 0x1 ;  /* 0x0000000108087836 */ /* 0x000fc60000000000 */
[----:B------:R-:W-:Y:S02]  /*29d0*/  UISETP.NE.AND UP0, UPT, UR6, 0x2, UPT ;  /* 0x000000020600788c */ /* 0x000fe4000bf05270 */
[----:B------:R-:W-:Y:S06]  /*29e0*/  UGETNEXTWORKID.BROADCAST [UR4], [UR5] ;  /* 0x00000000040073ca */ /* 0x000fec0008000100 */
[----:B------:R-:W-:Y:S01]  /*29f0*/  USEL UR4, URZ, 0x1, UP0 ;  /* 0x00000001ff047887 */ /* 0x000fe20008000000 */
[----:B------:R-:W-:Y:S01]  /*2a00*/  ISETP.NE.AND P0, PT, R8, 0x2, PT ;  /* 0x000000020800780c */ /* 0x000fe20003f05270 */
[----:B------:R-:W-:Y:S01]  /*2a10*/  USEL UR6, UR6, URZ, UP0 ;  /* 0x000000ff06067287 */ /* 0x000fe20008000000 */
[----:B------:R-:W2:Y:S03]  /*2a20*/  SYNCS.PHASECHK.TRANS64.TRYWAIT P1, [R0+URZ+0xc0], R5 ;  /* 0x0000c005000075a7 */ /* 0x000ea600080211ff */
[----:B------:R-:W-:Y:S01]  /*2a30*/  LOP3.LUT R12, R12, UR4, RZ, 0x3c, !PT ;  /* 0x000000040c0c7c12 */ /* 0x000fe2000f8e3cff */
[----:B-12---:R-:W-:Y:S07]  /*2a40*/  @!P1 BRA `(.L_x_46) ;  /* 0x0000008800f09947 */ /* 0x006fee0003800000 */
.L_x_148:
[C---:B------:R-:W-:Y:S01]  /*2a50*/  LEA R4, R11.reuse, UR37, 0x4 ;  /* 0x000000250b047c11 */ /* 0x040fe2000f8e20ff */
[----:B-1----:R-:W-:Y:S01]  /*2a60*/  VIADD R0, R0, 0xd0 ;  /* 0x000000d000007836 */ /* 0x002fe20000000000 */
[----:B------:R-:W-:Y:S01]  /*2a70*/  SEL R8, R8, RZ, P0 ;  /* 0x000000ff08087207 */ /* 0x000fe20000000000 */
[----:B------:R-:W-:-:S03]  /*2a80*/  VIADD R11, R11, 0x1 ;  /* 0x000000010b0b7836 */ /* 0x000fc60000000000 */
[----:B------:R-:W1:Y:S01]  /*2a90*/  LDS.128 R4, [R4+0x130] ;  /* 0x0001300004047984 */ /* 0x000e620000000c00 */
[----:B------:R-:W-:Y:S02]  /*2aa0*/  PRMT R0, RZ, 0x654, R0 ;  /* 0x00000654ff007816 */ /* 0x000fe40000000000 */
[C---:B------:R-:W-:Y:S01]  /*2ab0*/  ISETP.NE.AND P1, PT, R11.reuse, 0x2, PT ;  /* 0x000000020b00780c */ /* 0x040fe20003f25270 */
[----:B------:R-:W-:Y:S01]  /*2ac0*/  @!PT LDS RZ, [RZ] ;  /* 0x00000000fffff984 */ /* 0x000fe20000000800 */
[----:B------:R-:W-:Y:S01]  /*2ad0*/  @!PT LDS RZ, [RZ] ;  /* 0x00000000fffff984 */ /* 0x000fe20000000800 */
[----:B------:R-:W-:Y:S01]  /*2ae0*/  @!PT LDS RZ, [RZ] ;  /* 0x00000000fffff984 */ /* 0x000fe20000000800 */
[----:B------:R-:W-:Y:S01]  /*2af0*/  @!PT LDS RZ, [RZ] ;  /* 0x00000000fffff984 */ /* 0x000fe20000000800 */
[----:B------:R2:W-:Y:S06]  /*2b00*/  MEMBAR.ALL.CTA ;  /* 0x0000000000007992 */ /* 0x0005ec0000008000 */
[----:B--2---:R-:W2:Y:S01]  /*2b10*/  FENCE.VIEW.ASYNC.S ;  /* 0x00000000000073c6 */ /* 0x004ea20000000000 */
[----:B------:R-:W-:Y:S01]  /*2b20*/  SEL R11, R11, RZ, P1 ;  /* 0x000000ff0b0b7207 */ /* 0x000fe20000800000 */
[----:B--2---:R2:W-:Y:S01]  /*2b30*/  SYNCS.ARRIVE.TRANS64.RED.A1T0 RZ, [R0+URZ], RZ ;  /* 0x000000ff00ff79a7 */ /* 0x0045e200081004ff */
[----:B-1----:R-:W-:-:S02]  /*2b40*/  LOP3.LUT P3, RZ, R6, 0x1, RZ, 0xc0, !PT ;  /* 0x0000000106ff7812 */ /* 0x002fc4000786c0ff */
[----:B------:R-:W-:-:S04]  /*2b50*/  SEL R5, RZ, 0x1, P1 ;  /* 0x00000001ff057807 */ /* 0x000fc80000800000 */
[----:B------:R-:W-:Y:S02]  /*2b60*/  LOP3.LUT R10, R10, R5, RZ, 0x3c, !PT ;  /* 0x000000050a0a7212 */ /* 0x000fe400078e3cff */
[----:B--2---:R-:W-:-:S04]  /*2b70*/  SEL R0, RZ, 0x1, P0 ;  /* 0x00000001ff007807 */ /* 0x004fc80000000000 */
[----:B------:R-:W-:Y:S01]  /*2b80*/  LOP3.LUT R9, R9, R0, RZ, 0x3c, !PT ;  /* 0x0000000009097212 */ /* 0x000fe200078e3cff */
[----:B------:R-:W-:Y:S06]  /*2b90*/  @P3 BRA `(.L_x_47) ;  /* 0xfffffffc002c3947 */ /* 0x000fec000383ffff */
[----:B------:R-:W-:Y:S01]  /*2ba0*/  ULEA UR5, UR6, UR37, 0x3 ;  /* 0x0000002506057291 */ /* 0x000fe2000f8e18ff */
[----:B------:R-:W-:-:S08]  /*2bb0*/  SHF.L.U32 R3, R12, 0x1f, RZ ;  /* 0x0000001f0c037819 */ /* 0x000fd000000006ff */
[----:B------:R-:W1:Y:S02]  /*2bc0*/  SYNCS.PHASECHK.TRANS64 P0, [UR5+0xd0], R3 ;  /* 0x0000d003ff0075a7 */ /* 0x000e640008001005 */
[----:B-1----:R-:W-:Y:S05]  /*2bd0*/  @P0 BRA `(.L_x_48) ;  /* 0x0000000000080947 */ /* 0x002fea0003800000 */
[----:B------:R-:W1:Y:S02]  /*2be0*/  SYNCS.PHASECHK.TRANS64.TRYWAIT P0, [UR5+0xd0], R3 ;  /* 0x0000d003ff0075a7 */ /* 0x000e640008001105 */
[----:B-1----:R-:W-:Y:S05]  /*2bf0*/  @!P0 BRA `(.L_x_49) ;  /* 0x0000008800988947 */ /* 0x002fea0003800000 */
.L_x_48:
[----:B------:R-:W-:-:S04]  /*2c00*/  UIADD3 UR4, UPT, UPT, UR6, 0x1, URZ ;  /* 0x0000000106047890 */ /* 0x000fc8000fffe0ff */
[----:B------:R-:W-:-:S04]  /*2c10*/  UISETP.NE.AND UP0, UPT, UR4, 0x2, UPT ;  /* 0x000000020400788c */ /* 0x000fc8000bf05270 */
[----:B------:R-:W-:Y:S02]  /*2c20*/  USEL UR7, URZ, 0x1, UP0 ;  /* 0x00000001ff077887 */ /* 0x000fe40008000000 */
[----:B------:R-:W-:-:S04]  /*2c30*/  USEL UR4, UR4, URZ, UP0 ;  /* 0x000000ff04047287 */ /* 0x000fc80008000000 */
[----:B------:R-:W-:Y:S01]  /*2c40*/  ULEA UR4, UR4, UR37, 0x3 ;  /* 0x0000002504047291 */ /* 0x000fe2000f8e18ff */
[----:B-1----:R-:W-:-:S04]  /*2c50*/  LOP3.LUT R3, R12, UR7, RZ, 0x3c, !PT ;  /* 0x000000070c037c12 */ /* 0x002fc8000f8e3cff */
[----:B------:R-:W-:-:S04]  /*2c60*/  SHF.L.U32 R0, R3, 0x1f, RZ ;  /* 0x0000001f03007819 */ /* 0x000fc800000006ff */
[----:B------:R-:W1:Y:S02]  /*2c70*/  SYNCS.PHASECHK.TRANS64 P0, [UR4+0xd0], R0 ;  /* 0x0000d000ff0075a7 */ /* 0x000e640008001004 */
[----:B-1----:R-:W-:Y:S05]  /*2c80*/  @P0 EXIT ;  /* 0x000000000000094d */ /* 0x002fea0003800000 */
[----:B------:R-:W-:Y:S02]  /*2c90*/  SHF.L.U32 R3, R3, 0x1f, RZ ;  /* 0x0000001f03037819 */ /* 0x000fe400000006ff */
[----:B------:R-:W-:-:S07]  /*2ca0*/  MOV R0, UR4 ;  /* 0x0000000400007c02 */ /* 0x000fce0008000f00 */
.L_x_50:
[----:B-1----:R1:W2:Y:S02]  /*2cb0*/  SYNCS.PHASECHK.TRANS64.TRYWAIT P0, [R0+URZ+0xd0], R3 ;  /* 0x0000d003000075a7 */ /* 0x0022a400080011ff */
[----:B--2---:R-:W-:Y:S05]  /*2cc0*/  @!P0 NANOSLEEP.SYNCS 0x989680 ;  /* 0x009896800000895d */ /* 0x004fea0003900000 */
[----:B------:R-:W2:Y:S02]  /*2cd0*/  @!P0 SYNCS.PHASECHK.TRANS64 P0, [R0+URZ+0xd0], R3 ;  /* 0x0000d003000085a7 */ /* 0x000ea400080010ff */
[----:B--2---:R-:W-:Y:S05]  /*2ce0*/  @P0 EXIT ;  /* 0x000000000000094d */ /* 0x004fea0003800000 */
[----:B------:R-:W-:Y:S05]  /*2cf0*/  BRA `(.L_x_50) ;  /* 0xfffffffc00ec7947 */ /* 0x000fea000383ffff */
.L_x_43:
[----:B------:R-:W-:-:S09]  /*2d00*/  UISETP.NE.AND UP1, UPT, UR8, URZ, UPT ;  /* 0x000000ff0800728c */ /* 0x000fd2000bf25270 */
[----:B------:R-:W-:Y:S05]  /*2d10*/  BRA.U UP1, `(.L_x_51) ;  /* 0x0000000d01347547 */ /* 0x000fea000b800000 */
[----:B------:R-:W-:Y:S01]  /*2d20*/  UMOV UR4, 0x40 ;  /* 0x0000004000047882 */ /* 0x000fe20000000000 */
[----:B------:R-:W-:Y:S01]  /*2d30*/  NOP ;  /* 0x0000000000007918 */ /* 0x000fe20000000000 */
[----:B------:R-:W-:Y:S01]  /*2d40*/  ULEA UR4, UR37, UR4, 0x18 ;  /* 0x0000000425047291 */ /* 0x000fe2000f8ec0ff */
[----:B------:R-:W-:Y:S02]  /*2d50*/  UMOV UR5, 0x400 ;  /* 0x0000040000057882 */ /* 0x000fe40000000000 */
[----:B------:R-:W-:-:S06]  /*2d60*/  ULEA UR37, UR37, UR5, 0x18 ;  /* 0x0000000525257291 */ /* 0x000fcc000f8ec0ff */
[----:B------:R-:W1:Y:S02]  /*2d70*/  LDS.U8 R0, [UR4+0x1c] ;  /* 0x00001c04ff007984 */ /* 0x000e640008000000 */
[----:B-1----:R-:W-:-:S13]  /*2d80*/  ISETP.NE.AND P0, PT, R0, RZ, PT ;  /* 0x000000ff0000720c */ /* 0x002fda0003f05270 */
[----:B------:R-:W-:Y:S05]  /*2d90*/  @P0 BRA `(.L_x_52) ;  /* 0x0000000000580947 */ /* 0x000fea0003800000 */
[----:B------:R-:W-:-:S13]  /*2da0*/  ELECT P0, URZ, PT ;  /* 0x0000000000ff782f */ /* 0x000fda0003800000 */
[----:B------:R-:W-:Y:S05]  /*2db0*/  @!P0 BRA `(.L_x_53) ;  /* 0x0000000000608947 */ /* 0x000fea0003800000 */
[----:B------:R-:W-:Y:S01]  /*2dc0*/  UMOV UR5, 0x10 ;  /* 0x0000001000057882 */ /* 0x000fe20000000000 */
[----:B------:R-:W-:Y:S01]  /*2dd0*/  HFMA2 R0, -RZ, RZ, 0, 5.9604644775390625e-08 ;  /* 0x00000001ff007431 */ /* 0x000fe200000001ff */
[----:B------:R-:W-:-:S03]  /*2de0*/  MOV R2, 0xffff ;  /* 0x0000ffff00027802 */ /* 0x000fc60000000f00 */
[----:B------:R-:W-:Y:S04]  /*2df0*/  DEPBAR.LE SB1, 0x36 ;  /* 0x00009d800000791a */ /* 0x000fe80000000000 */
[----:B------:R-:W1:Y:S02]  /*2e00*/  UTCATOMSWS.FIND_AND_SET.ALIGN UP0, UR5, UR5 ;  /* 0x00000005000575e3 */ /* 0x000e640008000800 */
[----:B-1----:R-:W-:Y:S01]  /*2e10*/  MOV R3, UR5 ;  /* 0x0000000500037c02 */ /* 0x002fe20008000f00 */
[----:B------:R-:W-:Y:S06]  /*2e20*/  BRA.U UP0, `(.L_x_54) ;  /* 0x0000000100187547 */ /* 0x000fec000b800000 */
.L_x_55:
[----:B------:R-:W-:Y:S05]  /*2e30*/  NANOSLEEP 0x64 ;  /* 0x000000640000795d */ /* 0x000fea0003800000 */
[----:B------:R-:W-:-:S05]  /*2e40*/  UMOV UR5, 0x10 ;  /* 0x0000001000057882 */ /* 0x000fca0000000000 */
[----:B------:R-:W-:Y:S04]  /*2e50*/  DEPBAR.LE SB1, 0x36 ;  /* 0x00009d800000791a */ /* 0x000fe80000000000 */
[----:B------:R-:W1:Y:S02]  /*2e60*/  UTCATOMSWS.FIND_AND_SET.ALIGN UP0, UR5, UR5 ;  /* 0x00000005000575e3 */ /* 0x000e640008000800 */
[----:B-1----:R-:W-:Y:S01]  /*2e70*/  MOV R3, UR5 ;  /* 0x0000000500037c02 */ /* 0x002fe20008000f00 */
[----:B------:R-:W-:Y:S05]  /*2e80*/  BRA.U !UP0, `(.L_x_55) ;  /* 0xfffffffd08e87547 */ /* 0x000fea000b83ffff */
.L_x_54:
[-C--:B------:R-:W-:Y:S02]  /*2e90*/  SHF.L.U32 R2, R2, R3.reuse, RZ ;  /* 0x0000000302027219 */ /* 0x080fe400000006ff */
[----:B------:R-:W-:Y:S01]  /*2ea0*/  SHF.L.U32 R0, R0, R3, RZ ;  /* 0x0000000300007219 */ /* 0x000fe200000006ff */
[----:B------:R-:W-:Y:S02]  /*2eb0*/  IMAD.SHL.U32 R3, R3, 0x20, RZ ;  /* 0x0000002003037824 */ /* 0x000fe400078e00ff */
[----:B------:R1:W-:Y:S04]  /*2ec0*/  ATOMS.OR RZ, [UR4+0x14], R2 ;  /* 0x00001402ffff798c */ /* 0x0003e8000b000004 */
[----:B------:R1:W-:Y:S04]  /*2ed0*/  ATOMS.OR RZ, [UR4+0x18], R0 ;  /* 0x00001800ffff798c */ /* 0x0003e8000b000004 */
[----:B------:R1:W-:Y:S01]  /*2ee0*/  STS [UR37+0x150], R3 ;  /* 0x00015003ff007988 */ /* 0x0003e20008000825 */
[----:B------:R-:W-:Y:S05]  /*2ef0*/  BRA `(.L_x_53) ;  /* 0x0000000000107947 */ /* 0x000fea0003800000 */
.L_x_52:
[----:B------:R-:W-:Y:S02]  /*2f00*/  MOV R0, 0xffffffff ;  /* 0xffffffff00007802 */ /* 0x000fe40000000f00 */
[----:B------:R-:W-:-:S03]  /*2f10*/  MOV R2, 0x2f40 ;  /* 0x00002f4000027802 */ /* 0x000fc60000000f00 */
[----:B------:R1:W-:Y:S04]  /*2f20*/  STS [UR37+0x150], R0 ;  /* 0x00015000ff007988 */ /* 0x0003e80008000825 */
[----:B-1-3-5:R-:W-:Y:S05]  /*2f30*/  CALL.REL.NOINC `($__internal_1_$__cuda_sm10x_tcgen05_guardrail_trap_phase_invalid_during_alloc) ;  /* 0x0000008c00ac7944 */ /* 0x02afea0003c00000 */
.L_x_53:
[----:B------:R-:W-:Y:S05]  /*2f40*/  WARPSYNC.ALL ;  /* 0x0000000000007948 */ /* 0x000fea0003800000 */
[----:B------:R-:W2:Y:S01]  /*2f50*/  S2UR UR6, SR_CgaCtaId ;  /* 0x00000000000679c3 */ /* 0x000ea20000008800 */
[----:B------:R-:W-:Y:S01]  /*2f60*/  UMOV UR4, 0x400 ;  /* 0x0000040000047882 */ /* 0x000fe20000000000 */
[----:B------:R-:W-:-:S06]  /*2f70*/  NOP ;  /* 0x0000000000007918 */ /* 0x000fcc0000000000 */
[----:B------:R-:W-:Y:S06]  /*2f80*/  BAR.ARV 0x6, 0xa0 ;  /* 0x0182800000007b1d */ /* 0x000fec0000002000 */
[----:B------:R-:W4:Y:S01]  /*2f90*/  LDCU UR7, c[0x0][0x38c] ;  /* 0x00007180ff0777ac */ /* 0x000f220008000800 */
[----:B------:R-:W-:Y:S01]  /*2fa0*/  IMAD.MOV.U32 R11, RZ, RZ, 0x1 ;  /* 0x00000001ff0b7424 */ /* 0x000fe200078e00ff */
[----:B------:R-:W-:Y:S01]  /*2fb0*/  CS2R R8, SRZ ;  /* 0x0000000000087805 */ /* 0x000fe2000001ff00 */
[----:B------:R-:W-:Y:S01]  /*2fc0*/  IMAD.MOV.U32 R10, RZ, RZ, RZ ;  /* 0x000000ffff0a7224 */ /* 0x000fe200078e00ff */
[----:B------:R-:W-:Y:S01]  /*2fd0*/  UMOV UR18, URZ ;  /* 0x000000ff00127c82 */ /* 0x000fe20008000000 */
[----:B------:R-:W-:Y:S01]  /*2fe0*/  UMOV UR17, URZ ;  /* 0x000000ff00117c82 */ /* 0x000fe20008000000 */
[----:B------:R-:W-:Y:S01]  /*2ff0*/  UMOV UR22, 0x0 ;  /* 0x0000000000167882 */ /* 0x000fe20000000000 */
[----:B------:R-:W-:Y:S01]  /*3000*/  UMOV UR23, 0x8410410 ;  /* 0x0841041000177882 */ /* 0x000fe20000000000 */
[----:B------:R-:W-:Y:S01]  /*3010*/  UMOV UR20, 0x0 ;  /* 0x0000000000147882 */ /* 0x000fe20000000000 */
[----:B------:R-:W-:Y:S01]  /*3020*/  UMOV UR21, 0x8410410 ;  /* 0x0841041000157882 */ /* 0x000fe20000000000 */
[----:B--2---:R-:W-:Y:S01]  /*3030*/  ULEA UR6, UR6, UR4, 0x18 ;  /* 0x0000000406067291 */ /* 0x004fe2000f8ec0ff */
[----:B------:R-:W2:Y:S03]  /*3040*/  LDCU UR4, c[0x0][0x38c] ;  /* 0x00007180ff0477ac */ /* 0x000ea60008000800 */
[----:B------:R-:W-:-:S02]  /*3050*/  UIADD3 UR11, UPT, UPT, UR6, 0xc400, URZ ;  /* 0x0000c400060b7890 */ /* 0x000fc4000fffe0ff */
[----:B----4-:R-:W-:-:S03]  /*3060*/  UIADD3 UR7, UPT, UPT, UR7, 0x3f, URZ ;  /* 0x0000003f07077890 */ /* 0x010fc6000fffe0ff */
[----:B-1----:R-:W1:Y:S01]  /*3070*/  LDS R0, [UR6+0x150] ;  /* 0x00015006ff007984 */ /* 0x002e620008000800 */
[----:B------:R-:W-:Y:S02]  /*3080*/  UIADD3 UR12, UPT, UPT, UR6, 0x1a400, URZ ;  /* 0x0001a400060c7890 */ /* 0x000fe4000fffe0ff */
[----:B------:R-:W-:Y:S02]  /*3090*/  USHF.R.S32.HI UR5, URZ, 0x1f, UR7 ;  /* 0x0000001fff057899 */ /* 0x000fe40008011407 */
[----:B------:R-:W-:Y:S02]  /*30a0*/  USHF.R.U32.HI UR11, URZ, 0x4, UR11 ;  /* 0x00000004ff0b7899 */ /* 0x000fe4000801160b */
[----:B------:R-:W-:Y:S02]  /*30b0*/  ULEA.HI UR5, UR5, UR7, URZ, 0x6 ;  /* 0x0000000705057291 */ /* 0x000fe4000f8f30ff */
[----:B------:R-:W-:Y:S02]  /*30c0*/  USHF.R.U32.HI UR12, URZ, 0x4, UR12 ;  /* 0x00000004ff0c7899 */ /* 0x000fe4000801160c */
[----:B------:R-:W-:-:S02]  /*30d0*/  USHF.R.S32.HI UR5, URZ, 0x6, UR5 ;  /* 0x00000006ff057899 */ /* 0x000fc40008011405 */
[----:B------:R-:W-:Y:S02]  /*30e0*/  ULOP3.LUT UR11, UR11, 0x3fff, URZ, 0xc0, !UPT ;  /* 0x00003fff0b0b7892 */ /* 0x000fe4000f8ec0ff */
[----:B------:R-:W-:Y:S02]  /*30f0*/  UISETP.LT.AND UP0, UPT, UR5, 0x1, UPT ;  /* 0x000000010500788c */ /* 0x000fe4000bf01270 */
[----:B------:R-:W-:Y:S02]  /*3100*/  ULOP3.LUT UR12, UR12, 0x3fff, URZ, 0xc0, !UPT ;  /* 0x00003fff0c0c7892 */ /* 0x000fe4000f8ec0ff */
[----:B------:R-:W-:Y:S02]  /*3110*/  USEL UR10, UR5, 0x1, !UP0 ;  /* 0x00000001050a7887 */ /* 0x000fe4000c000000 */
[----:B------:R-:W-:Y:S02]  /*3120*/  ULOP3.LUT UR11, UR11, 0x10000, URZ, 0xfc, !UPT ;  /* 0x000100000b0b7892 */ /* 0x000fe4000f8efcff */
[----:B------:R-:W-:-:S02]  /*3130*/  ULOP3.LUT UR12, UR12, 0x2000000, URZ, 0xfc, !UPT ;  /* 0x020000000c0c7892 */ /* 0x000fc4000f8efcff */
[----:B------:R-:W-:Y:S02]  /*3140*/  UIADD3 UR10, UPT, UPT, -UR10, URZ, URZ ;  /* 0x000000ff0a0a7290 */ /* 0x000fe4000fffe1ff */
[----:B--2---:R-:W-:Y:S01]  /*3150*/  UISETP.GE.AND UP3, UPT, UR4, 0x1, UPT ;  /* 0x000000010400788c */ /* 0x004fe2000bf66270 */
[----:B-1----:R-:W-:-:S15]  /*3160*/  R2UR UR19, R0 ;  /* 0x00000000001372ca */ /* 0x002fde00000e0000 */
.L_x_62:
[----:B------:R-:W-:Y:S02]  /*3170*/  LEA R0, R10, UR6, 0x3 ;  /* 0x000000060a007c11 */ /* 0x000fe4000f8e18ff */
[----:B------:R-:W-:Y:S02]  /*3180*/  SHF.L.U32 R5, R9, 0x1f, RZ ;  /* 0x0000001f09057819 */ /* 0x000fe400000006ff */
[----:B------:R-:W-:Y:S01]  /*3190*/  PLOP3.LUT P0, PT, PT, PT, UP3, 0x80, 0x8 ;  /* 0x000000000008781c */ /* 0x000fe20003f0f038 */
[----:B------:R-:W-:Y:S01]  /*31a0*/  VIADD R3, R0, 0xd0 ;  /* 0x000000d000037836 */ /* 0x000fe20000000000 */
[----:B-1----:R-:W1:Y:S02]  /*31b0*/  SYNCS.PHASECHK.TRANS64.TRYWAIT P1, [R0+URZ+0xc0], R5 ;  /* 0x0000c005000075a7 */ /* 0x002e6400080211ff */
[----:B-1--4-:R-:W-:Y:S09]  /*31c0*/  @!P1 BRA `(.L_x_56) ;  /* 0x00000084003c9947 */ /* 0x012ff20003800000 */
.L_x_150:
[----:B------:R-:W-:Y:S01]  /*31d0*/  LEA R4, R10, UR6, 0x4 ;  /* 0x000000060a047c11 */ /* 0x000fe2000f8e20ff */
[----:B------:R-:W-:Y:S01]  /*31e0*/  @UP3 ULEA UR4, UR17, UR6, 0x3 ;  /* 0x0000000611043291 */ /* 0x000fe2000f8e18ff */
[----:B------:R-:W-:Y:S01]  /*31f0*/  PLOP3.LUT P2, PT, PT, PT, PT, 0x80, 0x8 ;  /* 0x000000000008781c */ /* 0x000fe20003f4f070 */
[----:B------:R-:W-:Y:S01]  /*3200*/  ULEA UR8, UR18, UR6, 0x3 ;  /* 0x0000000612087291 */ /* 0x000fe2000f8e18ff */
[----:B------:R-:W-:Y:S01]  /*3210*/  PRMT R3, RZ, 0x654, R3 ;  /* 0x00000654ff037816 */ /* 0x000fe20000000003 */
[----:B------:R-:W-:Y:S01]  /*3220*/  ULEA UR9, UR18, UR19, 0x8 ;  /* 0x0000001312097291 */ /* 0x000fe2000f8e40ff */
[----:B-1----:R-:W1:Y:S01]  /*3230*/  LDS.128 R4, [R4+0x130] ;  /* 0x0001300004047984 */ /* 0x002e620000000c00 */
[----:B------:R-:W-:Y:S02]  /*3240*/  @P0 SHF.L.U32 R2, R8, 0x1f, RZ ;  /* 0x0000001f08020819 */ /* 0x000fe400000006ff */
[----:B------:R-:W-:Y:S01]  /*3250*/  SHF.L.U32 R0, R11, 0x1f, RZ ;  /* 0x0000001f0b007819 */ /* 0x000fe200000006ff */
[----:B------:R-:W-:Y:S01]  /*3260*/  @!PT LDS RZ, [RZ] ;  /* 0x00000000fffff984 */ /* 0x000fe20000000800 */
[----:B------:R-:W-:Y:S01]  /*3270*/  @!PT LDS RZ, [RZ] ;  /* 0x00000000fffff984 */ /* 0x000fe20000000800 */
[----:B------:R-:W-:Y:S01]  /*3280*/  @!PT LDS RZ, [RZ] ;  /* 0x00000000fffff984 */ /* 0x000fe20000000800 */
[----:B------:R-:W-:Y:S01]  /*3290*/  @!PT LDS RZ, [RZ] ;  /* 0x00000000fffff984 */ /* 0x000fe20000000800 */
[----:B------:R2:W-:Y:S06]  /*32a0*/  MEMBAR.ALL.CTA ;  /* 0x0000000000007992 */ /* 0x0005ec0000008000 */
[----:B--2---:R-:W2:Y:S02]  /*32b0*/  FENCE.VIEW.ASYNC.S ;  /* 0x00000000000073c6 */ /* 0x004ea40000000000 */
[----:B--2---:R2:W-:Y:S01]  /*32c0*/  SYNCS.ARRIVE.TRANS64.RED.A1T0 RZ, [R3+URZ], RZ ;  /* 0x000000ff03ff79a7 */ /* 0x0045e200081004ff */
[----:B------:R2:W4:Y:S01]  /*32d0*/  @P0 SYNCS.PHASECHK.TRANS64.TRYWAIT P2, [UR4], R2 ;  /* 0x00000002ff0005a7 */ /* 0x0005220008041104 */
[----:B-1----:R-:W-:Y:S01]  /*32e0*/  LOP3.LUT P1, RZ, R6, 0x1, RZ, 0xc0, !PT ;  /* 0x0000000106ff7812 */ /* 0x002fe2000782c0ff */
[----:B------:R-:W1:Y:S02]  /*32f0*/  SYNCS.PHASECHK.TRANS64.TRYWAIT P0, [UR8+0xf0], R0 ;  /* 0x0000f000ff0075a7 */ /* 0x000e640008001108 */
[----:B-12-4-:R-:W-:Y:S10]  /*3300*/  @!P0 BRA `(.L_x_57) ;  /* 0x0000008400008947 */ /* 0x016ff40003800000 */
.L_x_152:
[----:B------:R-:W-:Y:S01]  /*3310*/  IADD3 R10, PT, PT, R10, 0x1, RZ ;  /* 0x000000010a0a7810 */ /* 0x000fe20007ffe0ff */
[----:B------:R-:W-:Y:S06]  /*3320*/  BRA.U !UP3, `(.L_x_58) ;  /* 0x000000010b987547 */ /* 0x000fec000b800000 */
[----:B------:R-:W-:Y:S01]  /*3330*/  UPLOP3.LUT UP4, UPT, UPT, UPT, UPT, 0x40, 0x4 ;  /* 0x000000000004789c */ /* 0x000fe20003f8e870 */
[----:B------:R-:W-:Y:S01]  /*3340*/  UMOV UR16, UR10 ;  /* 0x0000000a00107c82 */ /* 0x000fe20008000000 */
[----:B------:R-:W-:Y:S01]  /*3350*/  UMOV UR15, UR5 ;  /* 0x00000005000f7c82 */ /* 0x000fe20008000000 */
[----:B------:R-:W-:-:S08]  /*3360*/  UMOV UR14, UR17 ;  /* 0x00000011000e7c82 */ /* 0x000fd00008000000 */
.L_x_61:
[----:B------:R-:W-:Y:S02]  /*3370*/  UIADD3 UR16, UPT, UPT, UR16, 0x1, URZ ;  /* 0x0000000110107890 */ /* 0x000fe4000fffe0ff */
[----:B--2---:R-:W-:Y:S02]  /*3380*/  ULEA UR7, UR14, UR6, 0x3 ;  /* 0x000000060e077291 */ /* 0x004fe4000f8e18ff */
[----:B------:R-:W-:Y:S01]  /*3390*/  UISETP.NE.AND UP0, UPT, UR16, URZ, UPT ;  /* 0x000000ff1000728c */ /* 0x000fe2000bf05270 */
[----:B----4-:R-:W-:Y:S10]  /*33a0*/  @P2 BRA `(.L_x_59) ;  /* 0x00000000000c2947 */ /* 0x010ff40003800000 */
[----:B-1----:R-:W-:Y:S04]  /*33b0*/  SHF.L.U32 R3, R8, 0x1f, RZ ;  /* 0x0000001f08037819 */ /* 0x002fe800000006ff */
[----:B------:R-:W1:Y:S02]  /*33c0*/  SYNCS.PHASECHK.TRANS64.TRYWAIT P0, [UR7], R3 ;  /* 0x00000003ff0075a7 */ /* 0x000e640008001107 */
[----:B-1----:R-:W-:Y:S05]  /*33d0*/  @!P0 BRA `(.L_x_60) ;  /* 0x0000008000e48947 */ /* 0x002fea0003800000 */
.L_x_59:
[----:B------:R-:W-:Y:S01]  /*33e0*/  UISETP.NE.AND UP1, UPT, UR15, 0x1, UPT ;  /* 0x000000010f00788c */ /* 0x000fe2000bf25270 */
[----:B------:R-:W-:Y:S01]  /*33f0*/  PLOP3.LUT P2, PT, PT, PT, PT, 0x80, 0x8 ;  /* 0x000000000008781c */ /* 0x000fe20003f4f070 */
[----:B------:R-:W-:Y:S02]  /*3400*/  UIADD3 UR17, UPT, UPT, UR14, 0x1, URZ ;  /* 0x000000010e117890 */ /* 0x000fe4000fffe0ff */
[----:B------:R-:W-:Y:S02]  /*3410*/  ULEA UR24, UR14, UR12, 0xa ;  /* 0x0000000c0e187291 */ /* 0x000fe4000f8e50ff */
[----:B------:R-:W-:Y:S01]  /*3420*/  UISETP.NE.AND UP2, UPT, UR17, 0x7, UPT ;  /* 0x000000071100788c */ /* 0x000fe2000bf45270 */
[----:B------:R-:W-:Y:S01]  /*3430*/  PLOP3.LUT P0, PT, PT, PT, UP1, 0x80, 0x8 ;  /* 0x000000000008781c */ /* 0x000fe20003f0f018 */
[----:B------:R-:W-:Y:S02]  /*3440*/  ULEA UR26, UR14, UR11, 0x9 ;  /* 0x0000000b0e1a7291 */ /* 0x000fe4000f8e48ff */
[----:B------:R-:W-:Y:S02]  /*3450*/  USEL UR13, URZ, 0x1, UP2 ;  /* 0x00000001ff0d7887 */ /* 0x000fe40009000000 */
[----:B------:R-:W-:Y:S02]  /*3460*/  USEL UR17, UR17, URZ, UP2 ;  /* 0x000000ff11117287 */ /* 0x000fe40009000000 */
[----:B------:R-:W-:Y:S02]  /*3470*/  UIADD3 UR30, UPT, UPT, UR24, 0x100, URZ ;  /* 0x00000100181e7890 */ /* 0x000fe4000fffe0ff */
[----:B------:R-:W-:Y:S01]  /*3480*/  @UP1 ULEA UR4, UR17, UR6, 0x3 ;  /* 0x0000000611041291 */ /* 0x000fe2000f8e18ff */
[----:B------:R-:W-:Y:S01]  /*3490*/  LOP3.LUT R8, R8, UR13, RZ, 0x3c, !PT ;  /* 0x0000000d08087c12 */ /* 0x000fe2000f8e3cff */
[----:B------:R-:W-:Y:S02]  /*34a0*/  UIADD3 UR28, UPT, UPT, UR26, 0x2, URZ ;  /* 0x000000021a1c7890 */ /* 0x000fe4000fffe0ff */
[----:B------:R-:W-:Y:S01]  /*34b0*/  UIADD3 UR7, UPT, UPT, UR7, 0x38, URZ ;  /* 0x0000003807077890 */ /* 0x000fe2000fffe0ff */
[----:B-1----:R-:W-:Y:S01]  /*34c0*/  @P0 SHF.L.U32 R0, R8, 0x1f, RZ ;  /* 0x0000001f08000819 */ /* 0x002fe200000006ff */
[----:B------:R-:W-:Y:S01]  /*34d0*/  UMOV UR25, 0x40004040 ;  /* 0x4000404000197882 */ /* 0x000fe20000000000 */
[----:B------:R-:W-:Y:S01]  /*34e0*/  UMOV UR27, 0x80004020 ;  /* 0x80004020001b7882 */ /* 0x000fe20000000000 */
[----:B------:R-:W-:Y:S01]  /*34f0*/  UMOV UR31, 0x40004040 ;  /* 0x40004040001f7882 */ /* 0x000fe20000000000 */
[----:B------:R2:W4:Y:S01]  /*3500*/  @P0 SYNCS.PHASECHK.TRANS64.TRYWAIT P2, [UR4], R0 ;  /* 0x00000000ff0005a7 */ /* 0x0005220008041104 */
[----:B------:R-:W-:Y:S01]  /*3510*/  UIADD3 UR15, UPT, UPT, UR15, -0x1, URZ ;  /* 0xffffffff0f0f7890 */ /* 0x000fe2000fffe0ff */
[----:B------:R2:W-:Y:S01]  /*3520*/  UTCQMMA gdesc[UR26], gdesc[UR24], tmem[UR9], tmem[UR22], idesc[UR23], UP4 ;  /* 0x00ff16181a0075ea */ /* 0x0005e2000a000309 */
[----:B------:R-:W-:Y:S01]  /*3530*/  UPLOP3.LUT UP4, UPT, UPT, UPT, UPT, 0x80, 0x8 ;  /* 0x000000000008789c */ /* 0x000fe20003f8f070 */
[----:B------:R-:W-:Y:S01]  /*3540*/  UMOV UR29, 0x80004020 ;  /* 0x80004020001d7882 */ /* 0x000fe20000000000 */
[----:B------:R-:W-:Y:S01]  /*3550*/  UMOV UR14, UR17 ;  /* 0x00000011000e7c82 */ /* 0x000fe20008000000 */
[----:B------:R2:W-:Y:S01]  /*3560*/  UTCQMMA gdesc[UR28], gdesc[UR30], tmem[UR9], tmem[UR20], idesc[UR21], UPT ;  /* 0x00ff141e1c0075ea */ /* 0x0005e2000b800309 */
[----:B------:R2:W-:Y:S01]  /*3570*/  UTCBAR [UR7], URZ ;  /* 0x000000ff070073e9 */ /* 0x0005e200080000ff */
[----:B------:R-:W-:Y:S06]  /*3580*/  BRA.U UP0, `(.L_x_61) ;  /* 0xfffffffd00787547 */ /* 0x000fec000b83ffff */
.L_x_58:
[----:B------:R-:W-:Y:S01]  /*3590*/  UIADD3 UR18, UPT, UPT, UR18, 0x1, URZ ;  /* 0x0000000112127890 */ /* 0x000fe2000fffe0ff */
[C---:B------:R-:W-:Y:S01]  /*35a0*/  ISETP.NE.AND P0, PT, R10.reuse, 0x2, PT ;  /* 0x000000020a00780c */ /* 0x040fe20003f05270 */
[----:B------:R-:W-:Y:S02]  /*35b0*/  UIADD3 UR8, UPT, UPT, UR8, 0xe0, URZ ;  /* 0x000000e008087890 */ /* 0x000fe4000fffe0ff */
[----:B------:R-:W-:Y:S01]  /*35c0*/  UISETP.NE.AND UP0, UPT, UR18, 0x2, UPT ;  /* 0x000000021200788c */ /* 0x000fe2000bf05270 */
[----:B-12---:R-:W-:Y:S02]  /*35d0*/  SEL R0, RZ, 0x1, P0 ;  /* 0x00000001ff007807 */ /* 0x006fe40000000000 */
[----:B------:R-:W-:Y:S01]  /*35e0*/  SEL R10, R10, RZ, P0 ;  /* 0x000000ff0a0a7207 */ /* 0x000fe20000000000 */
[----:B------:R-:W-:Y:S01]  /*35f0*/  USEL UR4, URZ, 0x1, UP0 ;  /* 0x00000001ff047887 */ /* 0x000fe20008000000 */
[----:B------:R-:W-:Y:S01]  /*3600*/  LOP3.LUT R9, R9, R0, RZ, 0x3c, !PT ;  /* 0x0000000009097212 */ /* 0x000fe200078e3cff */
[----:B------:R-:W-:Y:S01]  /*3610*/  USEL UR18, UR18, URZ, UP0 ;  /* 0x000000ff12127287 */ /* 0x000fe20008000000 */
[----:B------:R1:W-:Y:S03]  /*3620*/  UTCBAR [UR8], URZ ;  /* 0x000000ff080073e9 */ /* 0x0003e600080000ff */
[----:B------:R-:W-:Y:S01]  /*3630*/  LOP3.LUT R11, R11, UR4, RZ, 0x3c, !PT ;  /* 0x000000040b0b7c12 */ /* 0x000fe2000f8e3cff */
[----:B------:R-:W-:Y:S07]  /*3640*/  @P1 BRA `(.L_x_62) ;  /* 0xfffffff800c81947 */ /* 0x000fee000383ffff */
[----:B------:R-:W2:Y:S01]  /*3650*/  S2UR UR4, SR_CgaCtaId ;  /* 0x00000000000479c3 */ /* 0x000ea20000008800 */
[----:B------:R-:W-:Y:S01]  /*3660*/  ELECT P0, URZ, PT ;  /* 0x0000000000ff782f */ /* 0x000fe20003800000 */
[----:B------:R-:W-:Y:S01]  /*3670*/  IMAD.MOV.U32 R0, RZ, RZ, 0x1 ;  /* 0x00000001ff007424 */ /* 0x000fe200078e00ff */
[----:B------:R-:W-:Y:S01]  /*3680*/  UIADD3 UR6, UPT, UPT, UR6, 0xf0, URZ ;  /* 0x000000f006067890 */ /* 0x000fe2000fffe0ff */
[----:B------:R-:W-:Y:S01]  /*3690*/  SHF.L.U32 R3, R11, 0x1f, RZ ;  /* 0x0000001f0b037819 */ /* 0x000fe200000006ff */
[----:B------:R-:W-:-:S03]  /*36a0*/  UMOV UR5, 0x40 ;  /* 0x0000004000057882 */ /* 0x000fc60000000000 */
[----:B------:R-:W-:Y:S01]  /*36b0*/  UVIRTCOUNT.DEALLOC.SMPOOL 0x80 ;  /* 0x000000800000784c */ /* 0x000fe20000000000 */
[----:B--2---:R-:W-:Y:S02]  /*36c0*/  ULEA UR4, UR4, UR5, 0x18 ;  /* 0x0000000504047291 */ /* 0x004fe4000f8ec0ff */
[----:B------:R-:W-:-:S07]  /*36d0*/  ULEA UR5, UR18, UR6, 0x3 ;  /* 0x0000000612057291 */ /* 0x000fce000f8e18ff */
[----:B------:R2:W-:Y:S02]  /*36e0*/  @P0 STS.U8 [UR4+0x1c], R0 ;  /* 0x00001c00ff000988 */ /* 0x0005e40008000004 */
[----:B------:R-:W3:Y:S02]  /*36f0*/  SYNCS.PHASECHK.TRANS64.TRYWAIT P0, [UR5], R3 ;  /* 0x00000003ff0075a7 */ /* 0x000ee40008001105 */
[----:B--23--:R-:W-:Y:S05]  /*3700*/  @!P0 BRA `(.L_x_63) ;  /* 0x0000008000308947 */ /* 0x00cfea0003800000 */
.L_x_155:
[----:B------:R-:W-:-:S04]  /*3710*/  UIADD3 UR7, UPT, UPT, UR18, 0x1, URZ ;  /* 0x0000000112077890 */ /* 0x000fc8000fffe0ff */
[----:B------:R-:W-:-:S04]  /*3720*/  UISETP.NE.AND UP0, UPT, UR7, 0x2, UPT ;  /* 0x000000020700788c */ /* 0x000fc8000bf05270 */
[----:B------:R-:W-:Y:S02]  /*3730*/  USEL UR5, URZ, 0x1, UP0 ;  /* 0x00000001ff057887 */ /* 0x000fe40008000000 */
[----:B------:R-:W-:-:S04]  /*3740*/  USEL UR7, UR7, URZ, UP0 ;  /* 0x000000ff07077287 */ /* 0x000fc80008000000 */
[----:B------:R-:W-:Y:S01]  /*3750*/  ULEA UR7, UR7, UR6, 0x3 ;  /* 0x0000000607077291 */ /* 0x000fe2000f8e18ff */
[----:B--2---:R-:W-:-:S04]  /*3760*/  LOP3.LUT R3, R11, UR5, RZ, 0x3c, !PT ;  /* 0x000000050b037c12 */ /* 0x004fc8000f8e3cff */
[----:B------:R-:W-:-:S04]  /*3770*/  SHF.L.U32 R3, R3, 0x1f, RZ ;  /* 0x0000001f03037819 */ /* 0x000fc800000006ff */
[----:B------:R-:W2:Y:S02]  /*3780*/  SYNCS.PHASECHK.TRANS64.TRYWAIT P0, [UR7], R3 ;  /* 0x00000003ff0075a7 */ /* 0x000ea40008001107 */
[----:B--2---:R-:W-:Y:S05]  /*3790*/  @!P0 BRA `(.L_x_64) ;  /* 0x0000008000248947 */ /* 0x004fea0003800000 */
.L_x_157:
[----:B------:R-:W-:Y:S01]  /*37a0*/  NOP ;  /* 0x0000000000007918 */ /* 0x000fe20000000000 */
[----:B--2---:R-:W2:Y:S01]  /*37b0*/  LDS R0, [UR4+0x14] ;  /* 0x00001404ff007984 */ /* 0x004ea20008000800 */
[----:B------:R-:W-:Y:S01]  /*37c0*/  ULOP3.LUT UR6, UR19, 0xffff, URZ, 0xc0, !UPT ;  /* 0x0000ffff13067892 */ /* 0x000fe2000f8ec0ff */
[----:B-1----:R-:W-:Y:S01]  /*37d0*/  UMOV UR8, 0xffff ;  /* 0x0000ffff00087882 */ /* 0x002fe20000000000 */
[----:B------:R-:W-:Y:S02]  /*37e0*/  UMOV UR5, 0x1 ;  /* 0x0000000100057882 */ /* 0x000fe40000000000 */
[----:B------:R-:W-:-:S04]  /*37f0*/  USHF.R.U32.HI UR6, URZ, 0x5, UR6 ;  /* 0x00000005ff067899 */ /* 0x000fc80008011606 */
[----:B------:R-:W-:Y:S02]  /*3800*/  USHF.L.U32 UR8, UR8, UR6, URZ ;  /* 0x0000000608087299 */ /* 0x000fe400080006ff */
[----:B------:R-:W-:-:S04]  /*3810*/  USHF.L.U32 UR5, UR5, UR6, URZ ;  /* 0x0000000605057299 */ /* 0x000fc800080006ff */
[----:B--2---:R-:W-:-:S04]  /*3820*/  LOP3.LUT R0, R0, UR8, RZ, 0xc0, !PT ;  /* 0x0000000800007c12 */ /* 0x004fc8000f8ec0ff */
[----:B------:R-:W-:-:S13]  /*3830*/  ISETP.NE.AND P0, PT, R0, UR8, PT ;  /* 0x0000000800007c0c */ /* 0x000fda000bf05270 */
[----:B------:R-:W-:Y:S05]  /*3840*/  @P0 BRA `(.L_x_65) ;  /* 0x0000000000580947 */ /* 0x000fea0003800000 */
[----:B------:R-:W1:Y:S02]  /*3850*/  LDS R0, [UR4+0x18] ;  /* 0x00001804ff007984 */ /* 0x000e640008000800 */
[----:B-1----:R-:W-:-:S04]  /*3860*/  LOP3.LUT R0, R0, UR5, RZ, 0xc0, !PT ;  /* 0x0000000500007c12 */ /* 0x002fc8000f8ec0ff */
[----:B------:R-:W-:-:S13]  /*3870*/  ISETP.NE.AND P0, PT, R0, UR5, PT ;  /* 0x0000000500007c0c */ /* 0x000fda000bf05270 */
[----:B------:R-:W-:Y:S05]  /*3880*/  @P0 BRA `(.L_x_66) ;  /* 0x00000000003c0947 */ /* 0x000fea0003800000 */
[----:B------:R-:W1:Y:S01]  /*3890*/  S2R R2, SR_LANEID ;  /* 0x0000000000027919 */ /* 0x000e620000000000 */
[----:B------:R-:W-:Y:S01]  /*38a0*/  ULOP3.LUT UR8, URZ, UR8, URZ, 0x33, !UPT ;  /* 0x00000008ff087292 */ /* 0x000fe2000f8e33ff */
[----:B------:R-:W-:Y:S01]  /*38b0*/  LOP3.LUT R4, RZ, UR5, RZ, 0x33, !PT ;  /* 0x00000005ff047c12 */ /* 0x000fe2000f8e33ff */
[----:B------:R-:W-:Y:S02]  /*38c0*/  VOTEU.ANY UR7, UPT, PT ;  /* 0x0000000000077886 */ /* 0x000fe400038e0100 */
[----:B------:R-:W-:Y:S01]  /*38d0*/  UFLO.U32 UR7, UR7 ;  /* 0x00000007000772bd */ /* 0x000fe200080e0000 */
[----:B------:R-:W2:Y:S01]  /*38e0*/  REDUX UR5, R4 ;  /* 0x00000000040573c4 */ /* 0x000ea20000000000 */
[----:B------:R-:W-:-:S06]  /*38f0*/  IMAD.U32 R0, RZ, RZ, UR8 ;  /* 0x00000008ff007e24 */ /* 0x000fcc000f8e00ff */
[----:B------:R3:W-:Y:S01]  /*3900*/  UTCATOMSWS.AND URZ, UR8 ;  /* 0x0000000800ff79e3 */ /* 0x0007e20008000000 */
[----:B------:R-:W4:Y:S01]  /*3910*/  REDUX UR6, R0 ;  /* 0x00000000000673c4 */ /* 0x000f220000000000 */
[----:B-1----:R-:W-:Y:S01]  /*3920*/  ISETP.EQ.U32.AND P0, PT, R2, UR7, PT ;  /* 0x0000000702007c0c */ /* 0x002fe2000bf02070 */
[----:B--2---:R-:W-:Y:S01]  /*3930*/  IMAD.U32 R2, RZ, RZ, UR5 ;  /* 0x00000005ff027e24 */ /* 0x004fe2000f8e00ff */
[----:B----4-:R-:W-:-:S11]  /*3940*/  MOV R3, UR6 ;  /* 0x0000000600037c02 */ /* 0x010fd60008000f00 */
[----:B------:R3:W-:Y:S04]  /*3950*/  @P0 ATOMS.AND RZ, [UR4+0x14], R3 ;  /* 0x00001403ffff098c */ /* 0x0007e8000a800004 */
[----:B------:R3:W-:Y:S01]  /*3960*/  @P0 ATOMS.AND RZ, [UR4+0x18], R2 ;  /* 0x00001802ffff098c */ /* 0x0007e2000a800004 */
[----:B------:R-:W-:Y:S05]  /*3970*/  BRA `(.L_x_67) ;  /* 0x0000000000147947 */ /* 0x000fea0003800000 */
.L_x_66:
[----:B------:R-:W-:Y:S02]  /*3980*/  MOV R2, 0x39a0 ;  /* 0x000039a000027802 */ /* 0x000fe40000000f00 */
[----:B----45:R-:W-:Y:S05]  /*3990*/  CALL.REL.NOINC `($__internal_0_$__cuda_sm10x_tcgen05_guardrail_trap_col_being_dealloced_not_returned_by_alloc) ;  /* 0x0000008400087944 */ /* 0x030fea0003c00000 */
[----:B------:R-:W-:Y:S05]  /*39a0*/  BRA `(.L_x_67) ;  /* 0x0000000000087947 */ /* 0x000fea0003800000 */
.L_x_65:
[----:B------:R-:W-:Y:S02]  /*39b0*/  MOV R2, 0x39d0 ;  /* 0x000039d000027802 */ /* 0x000fe40000000f00 */
[----:B----45:R-:W-:Y:S05]  /*39c0*/  CALL.REL.NOINC `($__internal_2_$__cuda_sm10x_tcgen05_guardrail_trap_unallocated_columns_being_dealloced) ;  /* 0x0000008400147944 */ /* 0x030fea0003c00000 */
.L_x_67:
[----:B------:R-:W-:Y:S01]  /*39d0*/  NOP ;  /* 0x0000000000007918 */ /* 0x000fe20000000000 */
[----:B---3--:R-:W-:Y:S05]  /*39e0*/  EXIT ;  /* 0x000000000000794d */ /* 0x008fea0003800000 */
.L_x_51:
[----:B------:R-:W-:-:S09]  /*39f0*/  UISETP.NE.OR UP2, UPT, UR8, 0x3, !UP2 ;  /* 0x000000030800788c */ /* 0x000fd2000d745670 */
[----:B------:R-:W-:Y:S05]  /*3a00*/  BRA.U UP2, `(.L_x_68) ;  /* 0x0000001102147547 */ /* 0x000fea000b800000 */
[----:B------:R-:W1:Y:S01]  /*3a10*/  LDC R0, c[0x0][0xb30] ;  /* 0x0002cc00ff007b82 */ /* 0x000e620000000800 */
[----:B------:R-:W2:Y:S01]  /*3a20*/  LDCU.64 UR8, c[0x0][0x888] ;  /* 0x00011100ff0877ac */ /* 0x000ea20008000a00 */
[----:B------:R-:W-:Y:S02]  /*3a30*/  HFMA2 R29, -RZ, RZ, 0, 0 ;  /* 0x00000000ff1d7431 */ /* 0x000fe400000001ff */
[----:B------:R-:W-:Y:S01]  /*3a40*/  IMAD.MOV.U32 R31, RZ, RZ, 0x1 ;  /* 0x00000001ff1f7424 */ /* 0x000fe200078e00ff */
[----:B------:R-:W-:Y:S01]  /*3a50*/  MOV R23, 0x2000 ;  /* 0x0000200000177802 */ /* 0x000fe20000000f00 */
[----:B------:R-:W4:Y:S01]  /*3a60*/  LDCU.64 UR4, c[0x0][0x890] ;  /* 0x00011200ff0477ac */ /* 0x000f220008000a00 */
[----:B------:R-:W-:Y:S01]  /*3a70*/  IMAD.MOV.U32 R30, RZ, RZ, RZ ;  /* 0x000000ffff1e7224 */ /* 0x000fe200078e00ff */
[----:B------:R-:W3:Y:S01]  /*3a80*/  LDC R19, c[0x0][0x370] ;  /* 0x0000dc00ff137b82 */ /* 0x000ee20000000800 */
[----:B------:R-:W-:Y:S01]  /*3a90*/  UMOV UR7, 0x400 ;  /* 0x0000040000077882 */ /* 0x000fe20000000000 */
[----:B------:R-:W-:-:S02]  /*3aa0*/  UPLOP3.LUT UP1, UPT, UPT, UPT, UPT, 0x40, 0x4 ;  /* 0x000000000004789c */ /* 0x000fc40003f2e870 */
[----:B------:R-:W-:-:S04]  /*3ab0*/  ULEA UR7, UR37, UR7, 0x18 ;  /* 0x0000000725077291 */ /* 0x000fc8000f8ec0ff */
[----:B------:R-:W3:Y:S01]  /*3ac0*/  LDC R2, c[0x0][0xb0c] ;  /* 0x0002c300ff027b82 */ /* 0x000ee20000000800 */
[----:B------:R-:W-:Y:S02]  /*3ad0*/  UIADD3 UR13, UPT, UPT, UR7, 0x88, URZ ;  /* 0x00000088070d7890 */ /* 0x000fe4000fffe0ff */
[----:B--2---:R-:W-:Y:S02]  /*3ae0*/  UISETP.NE.U32.AND UP2, UPT, UR8, URZ, UPT ;  /* 0x000000ff0800728c */ /* 0x004fe4000bf45070 */
[----:B------:R-:W-:Y:S02]  /*3af0*/  UIADD3 UR33, UPT, UPT, UR7, 0x70, URZ ;  /* 0x0000007007217890 */ /* 0x000fe4000fffe0ff */
[----:B----4-:R-:W-:Y:S01]  /*3b00*/  UISETP.NE.U32.AND UP3, UPT, UR4, URZ, UPT ;  /* 0x000000ff0400728c */ /* 0x010fe2000bf65070 */
[----:B------:R-:W2:Y:S01]  /*3b10*/  LDC R18, c[0x0][0xb20] ;  /* 0x0002c800ff127b82 */ /* 0x000ea20000000800 */
[----:B-1----:R-:W-:Y:S01]  /*3b20*/  ISETP.NE.AND P1, PT, R0, 0x1, PT ;  /* 0x000000010000780c */ /* 0x002fe20003f25270 */
[----:B------:R-:W-:-:S02]  /*3b30*/  UISETP.NE.AND.EX UP2, UPT, UR9, URZ, UPT, UP2 ;  /* 0x000000ff0900728c */ /* 0x000fc4000bf45320 */
[----:B------:R-:W-:Y:S02]  /*3b40*/  UIADD3 UR25, UPT, UPT, UR7, 0x78, URZ ;  /* 0x0000007807197890 */ /* 0x000fe4000fffe0ff */
[----:B------:R-:W-:Y:S02]  /*3b50*/  UIADD3 UR17, UPT, UPT, UR7, 0x80, URZ ;  /* 0x0000008007117890 */ /* 0x000fe4000fffe0ff */
[----:B------:R-:W1:Y:S01]  /*3b60*/  LDC.64 R32, c[0x0][0x348] ;  /* 0x0000d200ff207b82 */ /* 0x000e620000000a00 */
[----:B------:R-:W-:Y:S02]  /*3b70*/  UPRMT UR13, UR37, 0x654, UR13 ;  /* 0x00000654250d7896 */ /* 0x000fe4000800000d */
[----:B------:R-:W-:-:S05]  /*3b80*/  UISETP.NE.AND.EX UP3, UPT, UR5, URZ, UPT, UP3 ;  /* 0x000000ff0500728c */ /* 0x000fca000bf65330 */
[----:B------:R-:W4:Y:S08]  /*3b90*/  LDC.64 R16, c[0x0][0xb10] ;  /* 0x0002c400ff107b82 */ /* 0x000f300000000a00 */
[----:B------:R-:W1:Y:S08]  /*3ba0*/  LDC.64 R6, c[0x0][0xb18] ;  /* 0x0002c600ff067b82 */ /* 0x000e700000000a00 */
[----:B------:R-:W1:Y:S08]  /*3bb0*/  LDC.64 R4, c[0x0][0xb28] ;  /* 0x0002ca00ff047b82 */ /* 0x000e700000000a00 */
[----:B--23--:R-:W1:Y:S02]  /*3bc0*/  LDC R22, c[0x0][0x374] ;  /* 0x0000dd00ff167b82 */ /* 0x00ce640000000800 */
.L_x_79:
[C---:B------:R-:W-:Y:S02]  /*3bd0*/  LEA R0, R30.reuse, UR7, 0x3 ;  /* 0x000000071e007c11 */ /* 0x040fe4000f8e18ff */
[----:B------:R-:W-:Y:S02]  /*3be0*/  SHF.L.U32 R3, R29, 0x1f, RZ ;  /* 0x0000001f1d037819 */ /* 0x000fe400000006ff */
[----:B------:R-:W-:Y:S02]  /*3bf0*/  LEA R24, R30, UR7, 0x4 ;  /* 0x000000071e187c11 */ /* 0x000fe4000f8e20ff */
[----:B--2---:R-:W2:Y:S02]  /*3c00*/  SYNCS.PHASECHK.TRANS64.TRYWAIT P0, [R0+URZ+0xc0], R3 ;  /* 0x0000c003000075a7 */ /* 0x004ea400080011ff */
[----:B--2---:R-:W-:Y:S05]  /*3c10*/  @!P0 BRA `(.L_x_69) ;  /* 0x0000007c001c8947 */ /* 0x004fea0003800000 */
.L_x_158:
[----:B------:R-:W-:Y:S01]  /*3c20*/  ISETP.GE.AND P0, PT, R72, 0x1, PT ;  /* 0x000000014800780c */ /* 0x000fe20003f06270 */
[----:B------:R-:W3:Y:S01]  /*3c30*/  LDS.128 R24, [R24+0x130] ;  /* 0x0001300018187984 */ /* 0x000ee20000000c00 */
[----:B--2---:R-:W-:Y:S01]  /*3c40*/  VIADD R0, R0, 0xd0 ;  /* 0x000000d000007836 */ /* 0x004fe20000000000 */
[----:B------:R-:W-:Y:S01]  /*3c50*/  @!PT LDS RZ, [RZ] ;  /* 0x00000000fffff984 */ /* 0x000fe20000000800 */
[----:B------:R-:W-:Y:S01]  /*3c60*/  @!PT LDS RZ, [RZ] ;  /* 0x00000000fffff984 */ /* 0x000fe20000000800 */
[----:B------:R-:W-:Y:S01]  /*3c70*/  @!PT LDS RZ, [RZ] ;  /* 0x00000000fffff984 */ /* 0x000fe20000000800 */
[----:B------:R-:W-:Y:S01]  /*3c80*/  @!PT LDS RZ, [RZ] ;  /* 0x00000000fffff984 */ /* 0x000fe20000000800 */
[----:B------:R2:W-:Y:S06]  /*3c90*/  MEMBAR.ALL.CTA ;  /* 0x0000000000007992 */ /* 0x0005ec0000008000 */
[----:B--2---:R-:W2:Y:S01]  /*3ca0*/  FENCE.VIEW.ASYNC.S ;  /* 0x00000000000073c6 */ /* 0x004ea20000000000 */
[----:B------:R-:W-:Y:S04]  /*3cb0*/  PRMT R0, RZ, 0x654, R0 ;  /* 0x00000654ff007816 */ /* 0x000fe80000000000 */
[----:B--2---:R2:W-:Y:S01]  /*3cc0*/  SYNCS.ARRIVE.TRANS64.RED.A1T0 RZ, [R0+URZ], RZ ;  /* 0x000000ff00ff79a7 */ /* 0x0045e200081004ff */
[----:B---3--:R-:W-:Y:S11]  /*3cd0*/  LOP3.LUT P3, RZ, R26, 0x1, RZ, 0xc0, !PT ;  /* 0x000000011aff7812 */ /* 0x008ff6000786c0ff */
[----:B------:R-:W-:Y:S02]  /*3ce0*/  @!UPT UIADD3 URZ, UPT, UPT, URZ, URZ, URZ ;  /* 0x000000fffffff290 */ /* 0x000fe4000fffe0ff */
[----:B------:R-:W-:Y:S02]  /*3cf0*/  @P3 MOV R13, R24 ;  /* 0x00000018000d3202 */ /* 0x000fe40000000f00 */
[----:B------:R-:W-:Y:S01]  /*3d00*/  @P3 LOP3.LUT R8, R25, 0xffff, RZ, 0xc0, !PT ;  /* 0x0000ffff19083812 */ /* 0x000fe200078ec0ff */
[----:B--2---:R-:W-:Y:S06]  /*3d10*/  @!P0 BRA `(.L_x_70) ;  /* 0x0000000000a48947 */ /* 0x004fec0003800000 */
[----:B-1----:R-:W-:Y:S01]  /*3d20*/  IMAD.HI.U32 R35, R22, R7, RZ ;  /* 0x0000000716237227 */ /* 0x002fe200078e00ff */
[----:B------:R-:W-:Y:S02]  /*3d30*/  ISETP.NE.AND P0, PT, R6, 0x1, PT ;  /* 0x000000010600780c */ /* 0x000fe40003f05270 */
[----:B------:R-:W-:Y:S01]  /*3d40*/  ISETP.NE.AND P2, PT, R72, 0x1, PT ;  /* 0x000000014800780c */ /* 0x000fe20003f45270 */
[----:B----4-:R-:W-:Y:S01]  /*3d50*/  IMAD.HI.U32 R34, R19, R16, RZ ;  /* 0x0000001013227227 */ /* 0x010fe200078e00ff */
[----:B------:R-:W-:Y:S02]  /*3d60*/  SHF.R.U32.HI R35, RZ, R18, R35 ;  /* 0x00000012ff237219 */ /* 0x000fe40000011623 */
[----:B------:R-:W-:Y:S01]  /*3d70*/  ISETP.NE.AND P4, PT, R2, 0x1, PT ;  /* 0x000000010200780c */ /* 0x000fe20003f85270 */
[----:B------:R-:W-:Y:S01]  /*3d80*/  IMAD.HI.U32 R36, R13, R16, RZ ;  /* 0x000000100d247227 */ /* 0x000fe200078e00ff */
[----:B------:R-:W-:Y:S02]  /*3d90*/  SHF.R.U32.HI R34, RZ, R17, R34 ;  /* 0x00000011ff227219 */ /* 0x000fe40000011622 */
[----:B------:R-:W-:Y:S01]  /*3da0*/  SEL R3, R22, R35, !P0 ;  /* 0x0000002316037207 */ /* 0x000fe20004000000 */
[C---:B------:R-:W-:Y:S01]  /*3db0*/  IMAD.HI.U32 R35, R8.reuse, R7, RZ ;  /* 0x0000000708237227 */ /* 0x040fe200078e00ff */
[----:B------:R-:W-:Y:S02]  /*3dc0*/  SEL R11, R19, R34, !P4 ;  /* 0x00000022130b7207 */ /* 0x000fe40006000000 */
[----:B------:R-:W-:Y:S01]  /*3dd0*/  SHF.R.U32.HI R36, RZ, R17, R36 ;  /* 0x00000011ff247219 */ /* 0x000fe20000011624 */
[----:B------:R-:W-:Y:S01]  /*3de0*/  IMAD.HI.U32 R38, R3, R4, RZ ;  /* 0x0000000403267227 */ /* 0x000fe200078e00ff */
[----:B------:R-:W-:Y:S03]  /*3df0*/  SHF.R.U32.HI R35, RZ, R18, R35 ;  /* 0x00000012ff237219 */ /* 0x000fe60000011623 */
[----:B------:R-:W-:Y:S01]  /*3e00*/  IMAD.HI.U32 R34, R11, R4, RZ ;  /* 0x000000040b227227 */ /* 0x000fe200078e00ff */
[----:B------:R-:W-:Y:S02]  /*3e10*/  @P2 SHF.R.U32.HI R3, RZ, R5, R38 ;  /* 0x00000005ff032219 */ /* 0x000fe40000011626 */
[----:B------:R-:W-:Y:S02]  /*3e20*/  SEL R9, R8, R35, !P0 ;  /* 0x0000002308097207 */ /* 0x000fe40004000000 */
[----:B------:R-:W-:Y:S01]  /*3e30*/  @P2 SHF.R.U32.HI R11, RZ, R5, R34 ;  /* 0x00000005ff0b2219 */ /* 0x000fe20000011622 */
[C---:B------:R-:W-:Y:S01]  /*3e40*/  IMAD R10, R72.reuse, R3, RZ ;  /* 0x00000003480a7224 */ /* 0x040fe200078e02ff */
[----:B------:R-:W-:Y:S01]  /*3e50*/  SEL R3, R13, R36, !P4 ;  /* 0x000000240d037207 */ /* 0x000fe20006000000 */
[C---:B------:R-:W-:Y:S03]  /*3e60*/  IMAD.HI.U32 R14, R9.reuse, R4, RZ ;  /* 0x00000004090e7227 */ /* 0x040fe600078e00ff */
[----:B------:R-:W-:Y:S01]  /*3e70*/  ISETP.GE.AND P0, PT, R9, R10, PT ;  /* 0x0000000a0900720c */ /* 0x000fe20003f06270 */
[C---:B------:R-:W-:Y:S01]  /*3e80*/  IMAD R12, R72.reuse, R11, RZ ;  /* 0x0000000b480c7224 */ /* 0x040fe200078e02ff */
[-C--:B------:R-:W-:Y:S04]  /*3e90*/  SHF.R.U32.HI R14, RZ, R5.reuse, R14 ;  /* 0x00000005ff0e7219 */ /* 0x080fe8000001160e */
[----:B------:R-:W-:Y:S02]  /*3ea0*/  ISETP.GE.OR P0, PT, R3, R12, P0 ;  /* 0x0000000c0300720c */ /* 0x000fe40000706670 */
[----:B------:R-:W-:Y:S05]  /*3eb0*/  SEL R15, R9, R14, !P2 ;  /* 0x0000000e090f7207 */ /* 0x000fea0005000000 */
[----:B------:R-:W-:Y:S04]  /*3ec0*/  IMAD.MOV R14, RZ, RZ, -R15 ;  /* 0x000000ffff0e7224 */ /* 0x000fe800078e0a0f */
[----:B------:R-:W-:Y:S02]  /*3ed0*/  IMAD R14, R72, R14, R9 ;  /* 0x0000000e480e7224 */ /* 0x000fe400078e0209 */
[C---:B------:R-:W-:Y:S05]  /*3ee0*/  @!P0 IMAD.HI.U32 R10, R3.reuse, R4, RZ ;  /* 0x00000004030a8227 */ /* 0x040fea00078e00ff */
[----:B------:R-:W-:Y:S04]  /*3ef0*/  @!P0 SHF.R.U32.HI R10, RZ, R5, R10 ;  /* 0x00000005ff0a8219 */ /* 0x000fe8000001160a */
[----:B------:R-:W-:Y:S01]  /*3f00*/  @!P0 SEL R0, R3, R10, !P2 ;  /* 0x0000000a03008207 */ /* 0x000fe20005000000 */
[----:B------:R-:W-:Y:S03]  /*3f10*/  IMAD.MOV R10, RZ, RZ, -R3 ;  /* 0x000000ffff0a7224 */ /* 0x000fe600078e0a03 */
[----:B------:R-:W-:Y:S01]  /*3f20*/  @!P0 IADD3 R15, PT, PT, R15, -R0, RZ ;  /* 0x800000000f0f8210 */ /* 0x000fe20007ffe0ff */
[----:B------:R-:W-:Y:S01]  /*3f30*/  @!P0 IMAD R0, R11, R14, R0 ;  /* 0x0000000e0b008224 */ /* 0x000fe200078e0200 */
[----:B------:R-:W-:Y:S01]  /*3f40*/  IADD3 R11, PT, PT, -R9, RZ, RZ ;  /* 0x000000ff090b7210 */ /* 0x000fe20007ffe1ff */
[----:B------:R-:W-:Y:S02]  /*3f50*/  IMAD R13, R2, R10, R13 ;  /* 0x0000000a020d7224 */ /* 0x000fe400078e020d */
[----:B------:R-:W-:Y:S02]  /*3f60*/  @!P0 IMAD R9, R15, R72, R3 ;  /* 0x000000480f098224 */ /* 0x000fe400078e0203 */
[----:B------:R-:W-:Y:S02]  /*3f70*/  @!P0 IMAD.MOV.U32 R3, RZ, RZ, R0 ;  /* 0x000000ffff038224 */ /* 0x000fe400078e0000 */
[----:B------:R-:W-:Y:S02]  /*3f80*/  IMAD R8, R6, R11, R8 ;  /* 0x0000000b06087224 */ /* 0x000fe400078e0208 */
[----:B------:R-:W-:Y:S02]  /*3f90*/  IMAD R13, R3, R2, R13 ;  /* 0x00000002030d7224 */ /* 0x000fe400078e020d */
[----:B------:R-:W-:Y:S02]  /*3fa0*/  IMAD R8, R9, R6, R8 ;  /* 0x0000000609087224 */ /* 0x000fe400078e0208 */
.L_x_70:
[----:B------:R-:W-:Y:S05]  /*3fb0*/  BRA.U UP1, `(.L_x_71) ;  /* 0x0000000101107547 */ /* 0x000fea000b800000 */
[----:B------:R-:W-:Y:S04]  /*3fc0*/  MOV R0, UR6 ;  /* 0x0000000600007c02 */ /* 0x000fe80008000f00 */
[----:B------:R-:W-:Y:S04]  /*3fd0*/  SHF.L.U32 R3, R0, 0x1f, RZ ;  /* 0x0000001f00037819 */ /* 0x000fe800000006ff */
[----:B------:R-:W2:Y:S02]  /*3fe0*/  SYNCS.PHASECHK.TRANS64.TRYWAIT P0, [UR7+0xb8], R3 ;  /* 0x0000b803ff0075a7 */ /* 0x000ea40008001107 */
[----:B--2---:R-:W-:Y:S05]  /*3ff0*/  @!P0 BRA `(.L_x_72) ;  /* 0x0000007800388947 */ /* 0x004fea0003800000 */
.L_x_71:
[----:B------:R-:W-:Y:S02]  /*4000*/  R2UR UR35, R21 ;  /* 0x00000000152372ca */ /* 0x000fe400000e0000 */
[----:B------:R-:W-:Y:S02]  /*4010*/  R2UR UR34, R20 ;  /* 0x00000000142272ca */ /* 0x000fe400000e0000 */
[----:B------:R-:W-:Y:S02]  /*4020*/  ISETP.NE.U32.AND P2, PT, RZ, UR4, PT ;  /* 0x00000004ff007c0c */ /* 0x000fe4000bf45070 */
[----:B------:R-:W-:Y:S02]  /*4030*/  SHF.L.U32 R12, R31, 0x1f, RZ ;  /* 0x0000001f1f0c7819 */ /* 0x000fe400000006ff */
[----:B------:R-:W-:Y:S05]  /*4040*/  ISETP.NE.AND.EX P2, PT, RZ, UR5, PT, P2 ;  /* 0x00000005ff007c0c */ /* 0x000fea000bf45320 */
[----:B------:R-:W-:Y:S02]  /*4050*/  USHF.L.U32 UR35, UR35, 0x7, URZ ;  /* 0x0000000723237899 */ /* 0x000fe400080006ff */
[----:B------:R-:W-:Y:S01]  /*4060*/  USHF.L.U32 UR34, UR34, 0x8, URZ ;  /* 0x0000000822227899 */ /* 0x000fe200080006ff */
[----:B------:R-:W-:Y:S11]  /*4070*/  BRA.U !UP3, `(.L_x_73) ;  /* 0x000000010b347547 */ /* 0x000ff6000b800000 */
[----:B------:R-:W-:Y:S01]  /*4080*/  UPLOP3.LUT UP0, UPT, UPT, UPT, UP2, 0x80, 0x8 ;  /* 0x000000000008789c */ /* 0x000fe20003f0f020 */
[----:B--2---:R-:W-:Y:S02]  /*4090*/  HFMA2 R0, -RZ, RZ, 0, 5.9604644775390625e-08 ;  /* 0x00000001ff007431 */ /* 0x004fe400000001ff */
[----:B------:R-:W-:Y:S03]  /*40a0*/  IMAD.MOV.U32 R171, RZ, RZ, 0x1 ;  /* 0x00000001ffab7424 */ /* 0x000fe600078e00ff */
[----:B------:R-:W-:Y:S05]  /*40b0*/  PLOP3.LUT P0, PT, PT, PT, UP0, 0x80, 0x8 ;  /* 0x000000000008781c */ /* 0x000fea0003f0f008 */
[----:B------:R-:W2:Y:S01]  /*40c0*/  @UP0 LDCU.64 UR10, c[0x0][0x888] ;  /* 0x00011100ff0a07ac */ /* 0x000ea20008000a00 */
[----:B------:R-:W-:Y:S07]  /*40d0*/  @UP0 UIMAD UR8, UR36, UR4, URZ ;  /* 0x00000004240802a4 */ /* 0x000fee000f8e02ff */
[----:B------:R-:W-:Y:S01]  /*40e0*/  @!P0 PRMT R171, R0, 0x7610, R171 ;  /* 0x0000761000ab8816 */ /* 0x000fe200000000ab */
[----:B--2---:R-:W-:Y:S03]  /*40f0*/  @UP0 UIMAD.WIDE UR10, UR8, 0x4, UR10 ;  /* 0x00000004080a08a5 */ /* 0x004fe6000f8e020a */
[----:B------:R-:W2:Y:S03]  /*4100*/  @!UP0 LDCU UR8, c[0x0][0x880] ;  /* 0x00011000ff0887ac */ /* 0x000ea60008000800 */
[----:B------:R-:W-:Y:S01]  /*4110*/  IMAD.U32 R10, RZ, RZ, UR10 ;  /* 0x0000000aff0a7e24 */ /* 0x000fe2000f8e00ff */
[----:B------:R-:W-:Y:S05]  /*4120*/  MOV R11, UR11 ;  /* 0x0000000b000b7c02 */ /* 0x000fea0008000f00 */
[----:B-----5:R3:W5:Y:S02]  /*4130*/  @P0 LDG.E R81, desc[UR46][R10.64] ;  /* 0x0000002e0a510981 */ /* 0x020764000c1e1900 */
[----:B--23--:R-:W-:Y:S07]  /*4140*/  @!P0 IMAD.U32 R81, RZ, RZ, UR8 ;  /* 0x00000008ff518e24 */ /* 0x00cfee000f8e00ff */
.L_x_73:
[----:B-----5:R-:W-:Y:S01]  /*4150*/  @!P2 FSETP.EQ.AND P0, PT, R81, RZ, PT ;  /* 0x000000ff5100a20b */ /* 0x020fe20003f02000 */
[----:B------:R-:W-:Y:S01]  /*4160*/  @!UPT UIADD3 URZ, UPT, UPT, URZ, URZ, URZ ;  /* 0x000000fffffff290 */ /* 0x000fe2000fffe0ff */
[----:B------:R-:W-:Y:S11]  /*4170*/  @!P2 BRA `(.L_x_74) ;  /* 0x000000000014a947 */ /* 0x000ff60003800000 */
[----:B------:R-:W-:Y:S02]  /*4180*/  LOP3.LUT P2, RZ, R171, 0xff, RZ, 0xc0, !PT ;  /* 0x000000ffabff7812 */ /* 0x000fe4000784c0ff */
[----:B------:R-:W-:Y:S04]  /*4190*/  PLOP3.LUT P0, PT, PT, PT, UP0, 0x80, 0x8 ;  /* 0x000000000008781c */ /* 0x000fe80003f0f008 */
[----:B------:R-:W-:Y:S07]  /*41a0*/  PLOP3.LUT P0, PT, P0, PT, PT, 0x8, 0x80 ;  /* 0x000000000080781c */ /* 0x000fee000070e170 */
[----:B------:R-:W-:Y:S11]  /*41b0*/  @P2 FSETP.EQ.AND P0, PT, R81, RZ, PT ;  /* 0x000000ff5100220b */ /* 0x000ff60003f02000 */
[----:B------:R-:W-:Y:S02]  /*41c0*/  @!UPT UIADD3 URZ, UPT, UPT, URZ, URZ, URZ ;  /* 0x000000fffffff290 */ /* 0x000fe4000fffe0ff */
.L_x_74:
[----:B------:R-:W3:Y:S01]  /*41d0*/  SYNCS.PHASECHK.TRANS64.TRYWAIT P2, [UR7+0x90], R12 ;  /* 0x0000900cff0075a7 */ /* 0x000ee20008041107 */
[----:B------:R-:W-:Y:S04]  /*41e0*/  ELECT P4, URZ, PT ;  /* 0x0000000000ff782f */ /* 0x000fe80003880000 */
[----:B------:R-:W-:Y:S11]  /*41f0*/  PLOP3.LUT P4, PT, P0, P4, PT, 0xf2, 0x2f ;  /* 0x00000000002f781c */ /* 0x000ff60000789e72 */
[----:B------:R-:W-:Y:S02]  /*4200*/  @!UPT UIADD3 URZ, UPT, UPT, URZ, URZ, URZ ;  /* 0x000000fffffff290 */ /* 0x000fe4000fffe0ff */
[----:B-1----:R-:W-:Y:S05]  /*4210*/  @!P4 IADD3 R9, P0, PT, R32, 0x580, RZ ;  /* 0x000005802009c810 */ /* 0x002fea0007f1e0ff */
[----:B--2---:R-:W-:Y:S01]  /*4220*/  @!P4 IMAD.X R0, RZ, RZ, R33, P0 ;  /* 0x000000ffff00c224 */ /* 0x004fe200000e0621 */
[----:B---3--:R-:W-:Y:S07]  /*4230*/  @!P2 BRA `(.L_x_75) ;  /* 0x0000007400c0a947 */ /* 0x008fee0003800000 */
.L_x_161:
[----:B------:R-:W-:Y:S01]  /*4240*/  @!P4 R2UR UR8, R0 ;  /* 0x000000000008c2ca */ /* 0x000fe200000e0000 */
[----:B------:R-:W-:Y:S01]  /*4250*/  VOTEU.ALL UP1, P4 ;  /* 0x0000000000ff7886 */ /* 0x000fe20002020000 */
[----:B------:R-:W-:Y:S01]  /*4260*/  @!P4 R2UR UR9, R9 ;  /* 0x000000000909c2ca */ /* 0x000fe200000e0000 */
[----:B------:R-:W-:Y:S01]  /*4270*/  @!P4 IMAD.MOV.U32 R0, RZ, RZ, 0x2000 ;  /* 0x00002000ff00c424 */ /* 0x000fe200078e00ff */
[----:B------:R-:W-:Y:S01]  /*4280*/  UMOV UR10, 0x0 ;  /* 0x00000000000a7882 */ /* 0x000fe20000000000 */
[----:B------:R-:W-:Y:S01]  /*4290*/  UMOV UR11, 0x10000000 ;  /* 0x10000000000b7882 */ /* 0x000fe20000000000 */
[----:B------:R-:W-:Y:S01]  /*42a0*/  @!UP1 UIADD3 UR32, UPT, UPT, UR7, 0x200, URZ ;  /* 0x0000020007209890 */ /* 0x000fe2000fffe0ff */
[----:B------:R-:W-:Y:S01]  /*42b0*/  @!P4 IADD3 R9, P0, PT, R32, 0x580, RZ ;  /* 0x000005802009c810 */ /* 0x000fe20007f1e0ff */
[----:B------:R-:W-:Y:S05]  /*42c0*/  VOTEU.ALL UP1, P4 ;  /* 0x0000000000ff7886 */ /* 0x000fea0002020000 */
[----:B------:R-:W-:Y:S01]  /*42d0*/  IMAD.U32 R11, RZ, RZ, UR8 ;  /* 0x00000008ff0b7e24 */ /* 0x000fe2000f8e00ff */
[----:B------:R-:W-:Y:S01]  /*42e0*/  UPRMT UR8, UR37, 0x654, UR33 ;  /* 0x0000065425087896 */ /* 0x000fe20008000021 */
[----:B------:R-:W-:Y:S03]  /*42f0*/  IMAD.U32 R10, RZ, RZ, UR9 ;  /* 0x00000009ff0a7e24 */ /* 0x000fe6000f8e00ff */
[----:B------:R-:W-:Y:S02]  /*4300*/  @!P4 R2UR UR15, R11 ;  /* 0x000000000b0fc2ca */ /* 0x000fe400000e0000 */
[----:B------:R-:W-:Y:S11]  /*4310*/  @!P4 R2UR UR14, R10 ;  /* 0x000000000a0ec2ca */ /* 0x000ff600000e0000 */
[----:B------:R-:W-:Y:S02]  /*4320*/  @!UPT UIADD3 URZ, UPT, UPT, URZ, URZ, URZ ;  /* 0x000000fffffff290 */ /* 0x000fe4000fffe0ff */
[----:B------:R2:W-:Y:S01]  /*4330*/  @!UP1 UTMALDG.3D [UR32], [UR14], desc[UR10] ;  /* 0x00000a200e0095b4 */ /* 0x0005e20008011000 */
[----:B------:R3:W-:Y:S01]  /*4340*/  @!P4 SYNCS.ARRIVE.TRANS64.RED.A0TR RZ, [UR7+0x70], R0 ;  /* 0x00007000ffffc9a7 */ /* 0x0007e20008300407 */
[----:B------:R-:W-:Y:S01]  /*4350*/  SYNCS.ARRIVE.TRANS64.RED.A1T0 RZ, [UR8], RZ ;  /* 0x000000ffffff79a7 */ /* 0x000fe20008100408 */
[----:B---3--:R-:W-:Y:S01]  /*4360*/  @!P4 IMAD.X R0, RZ, RZ, R33, P0 ;  /* 0x000000ffff00c224 */ /* 0x008fe200000e0621 */
[----:B------:R-:W3:Y:S02]  /*4370*/  SYNCS.PHASECHK.TRANS64.TRYWAIT P2, [UR7+0x98], R12 ;  /* 0x0000980cff0075a7 */ /* 0x000ee40008041107 */
[----:B--23--:R-:W-:Y:S05]  /*4380*/  @!P2 BRA `(.L_x_76) ;  /* 0x000000740084a947 */ /* 0x00cfea0003800000 */
.L_x_163:
        /* <DEDUP_REMOVED lines=8> */
[----:B------:R-:W-:Y:S01]  /*4410*/  @!UP1 UIADD3 UR24, UPT, UPT, UR7, 0x2200, URZ ;  /* 0x0000220007189890 */ /* 0x000fe2000fffe0ff */
[----:B------:R-:W-:Y:S01]  /*4420*/  VOTEU.ALL UP1, P4 ;  /* 0x0000000000ff7886 */ /* 0x000fe20002020000 */
[----:B------:R-:W-:Y:S01]  /*4430*/  UMOV UR27, UR35 ;  /* 0x00000023001b7c82 */ /* 0x000fe20008000000 */
[----:B------:R-:W-:Y:S02]  /*4440*/  UMOV UR28, UR36 ;  /* 0x00000024001c7c82 */ /* 0x000fe40008000000 */
[----:B------:R-:W-:Y:S01]  /*4450*/  IMAD.U32 R11, RZ, RZ, UR8 ;  /* 0x00000008ff0b7e24 */ /* 0x000fe2000f8e00ff */
[----:B------:R-:W-:Y:S01]  /*4460*/  UPRMT UR8, UR37, 0x654, UR25 ;  /* 0x0000065425087896 */ /* 0x000fe20008000019 */
[----:B------:R-:W-:Y:S02]  /*4470*/  IMAD.U32 R10, RZ, RZ, UR9 ;  /* 0x00000009ff0a7e24 */ /* 0x000fe4000f8e00ff */
[----:B------:R-:W-:Y:S01]  /*4480*/  @!P4 IMAD.X R20, RZ, RZ, R33, P0 ;  /* 0x000000ffff14c224 */ /* 0x000fe200000e0621 */
[----:B------:R-:W-:Y:S02]  /*4490*/  @!P4 R2UR UR15, R11 ;  /* 0x000000000b0fc2ca */ /* 0x000fe400000e0000 */
[----:B------:R-:W-:Y:S11]  /*44a0*/  @!P4 R2UR UR14, R10 ;  /* 0x000000000a0ec2ca */ /* 0x000ff600000e0000 */
[----:B------:R-:W-:Y:S02]  /*44b0*/  @!UPT UIADD3 URZ, UPT, UPT, URZ, URZ, URZ ;  /* 0x000000fffffff290 */ /* 0x000fe4000fffe0ff */
[----:B------:R2:W-:Y:S01]  /*44c0*/  @!UP1 UTMALDG.3D [UR24], [UR14], desc[UR10] ;  /* 0x00000a180e0095b4 */ /* 0x0005e20008011000 */
[----:B------:R2:W-:Y:S01]  /*44d0*/  @!P4 SYNCS.ARRIVE.TRANS64.RED.A0TR RZ, [UR7+0x78], R0 ;  /* 0x00007800ffffc9a7 */ /* 0x0005e20008300407 */
[----:B------:R-:W-:Y:S01]  /*44e0*/  SYNCS.ARRIVE.TRANS64.RED.A1T0 RZ, [UR8], RZ ;  /* 0x000000ffffff79a7 */ /* 0x000fe20008100408 */
[----:B------:R-:W3:Y:S02]  /*44f0*/  SYNCS.PHASECHK.TRANS64.TRYWAIT P2, [UR7+0xa0], R12 ;  /* 0x0000a00cff0075a7 */ /* 0x000ee40008041107 */
[----:B--23--:R-:W-:Y:S05]  /*4500*/  @!P2 BRA `(.L_x_77) ;  /* 0x00000074003ca947 */ /* 0x00cfea0003800000 */
.L_x_165:
[----:B------:R-:W2:Y:S01]  /*4510*/  LDC.64 R14, c[0x0][0xb10] ;  /* 0x0002c400ff0e7b82 */ /* 0x000ea20000000a00 */
[----:B------:R-:W-:Y:S01]  /*4520*/  @!P4 R2UR UR8, R20 ;  /* 0x000000001408c2ca */ /* 0x000fe200000e0000 */
[----:B------:R-:W-:Y:S01]  /*4530*/  VOTEU.ALL UP1, P4 ;  /* 0x0000000000ff7886 */ /* 0x000fe20002020000 */
[----:B------:R-:W-:Y:S01]  /*4540*/  @!P4 R2UR UR9, R21 ;  /* 0x000000001509c2ca */ /* 0x000fe200000e0000 */
[----:B------:R-:W-:Y:S01]  /*4550*/  UMOV UR10, 0x0 ;  /* 0x00000000000a7882 */ /* 0x000fe20000000000 */
[----:B------:R-:W-:Y:S03]  /*4560*/  UMOV UR11, 0x10000000 ;  /* 0x10000000000b7882 */ /* 0x000fe60000000000 */
[----:B------:R-:W3:Y:S01]  /*4570*/  LDC.64 R10, c[0x0][0xb18] ;  /* 0x0002c600ff0a7b82 */ /* 0x000ee20000000a00 */
[----:B------:R-:W-:Y:S01]  /*4580*/  @!UP1 UIADD3 UR18, UPT, UPT, UR34, 0x80, URZ ;  /* 0x0000008022129890 */ /* 0x000fe2000fffe0ff */
[----:B------:R-:W-:Y:S01]  /*4590*/  @P3 SHF.R.U32.HI R28, RZ, 0x10, R25 ;  /* 0x00000010ff1c3819 */ /* 0x000fe20000011619 */
[----:B------:R-:W-:Y:S01]  /*45a0*/  @!UP1 UIADD3 UR16, UPT, UPT, UR7, 0x4200, URZ ;  /* 0x0000420007109890 */ /* 0x000fe2000fffe0ff */
[----:B------:R-:W-:Y:S01]  /*45b0*/  VIADD R30, R30, 0x1 ;  /* 0x000000011e1e7836 */ /* 0x000fe20000000000 */
[----:B------:R-:W-:Y:S03]  /*45c0*/  VOTEU.ALL UP1, P4 ;  /* 0x0000000000ff7886 */ /* 0x000fe60002020000 */
[----:B------:R-:W5:Y:S01]  /*45d0*/  @!P1 LDC R0, c[0x0][0xb20] ;  /* 0x0002c800ff009b82 */ /* 0x000f620000000800 */
[----:B------:R-:W-:Y:S01]  /*45e0*/  UMOV UR19, UR35 ;  /* 0x0000002300137c82 */ /* 0x000fe20008000000 */
[----:B------:R-:W-:Y:S01]  /*45f0*/  IMAD.U32 R21, RZ, RZ, UR8 ;  /* 0x00000008ff157e24 */ /* 0x000fe2000f8e00ff */
[----:B------:R-:W-:Y:S05]  /*4600*/  UMOV UR20, UR36 ;  /* 0x0000002400147c82 */ /* 0x000fea0008000000 */
[----:B-1----:R-:W1:Y:S01]  /*4610*/  @!P1 LDC R3, c[0x0][0xb0c] ;  /* 0x0002c300ff039b82 */ /* 0x002e620000000800 */
[----:B------:R-:W-:Y:S01]  /*4620*/  IMAD.U32 R20, RZ, RZ, UR9 ;  /* 0x00000009ff147e24 */ /* 0x000fe2000f8e00ff */
[----:B------:R-:W-:Y:S01]  /*4630*/  UPRMT UR8, UR37, 0x654, UR17 ;  /* 0x0000065425087896 */ /* 0x000fe20008000011 */
[----:B------:R-:W-:Y:S03]  /*4640*/  @!P4 R2UR UR15, R21 ;  /* 0x00000000150fc2ca */ /* 0x000fe600000e0000 */
[----:B------:R-:W-:Y:S01]  /*4650*/  @!P4 R2UR UR14, R20 ;  /* 0x00000000140ec2ca */ /* 0x000fe200000e0000 */
[----:B------:R-:W-:Y:S11]  /*4660*/  @!P4 IMAD.MOV.U32 R20, RZ, RZ, 0x2000 ;  /* 0x00002000ff14c424 */ /* 0x000ff600078e00ff */
[----:B------:R-:W-:Y:S01]  /*4670*/  @!UPT UIADD3 URZ, UPT, UPT, URZ, URZ, URZ ;  /* 0x000000fffffff290 */ /* 0x000fe2000fffe0ff */
[----:B------:R1:W-:Y:S01]  /*4680*/  @!UP1 UTMALDG.3D [UR16], [UR14], desc[UR10] ;  /* 0x00000a100e0095b4 */ /* 0x0003e20008011000 */
[----:B------:R1:W-:Y:S02]  /*4690*/  @!P4 SYNCS.ARRIVE.TRANS64.RED.A0TR RZ, [UR7+0x80], R20 ;  /* 0x00008014ffffc9a7 */ /* 0x0003e40008300407 */
[----:B-1----:R-:W-:Y:S01]  /*46a0*/  @!P1 ISETP.NE.AND P2, PT, R3, 0x1, PT ;  /* 0x000000010300980c */ /* 0x002fe20003f45270 */
[C---:B--2---:R-:W-:Y:S01]  /*46b0*/  @!P1 IMAD.HI.U32 R14, R13.reuse, R14, RZ ;  /* 0x0000000e0d0e9227 */ /* 0x044fe200078e00ff */
[----:B---3--:R-:W-:Y:S03]  /*46c0*/  @!P1 ISETP.NE.AND P0, PT, R10, 0x1, PT ;  /* 0x000000010a00980c */ /* 0x008fe60003f05270 */
[C---:B------:R-:W-:Y:S01]  /*46d0*/  @!P1 IMAD.HI.U32 R11, R8.reuse, R11, RZ ;  /* 0x0000000b080b9227 */ /* 0x040fe200078e00ff */
[----:B------:R-:W-:Y:S04]  /*46e0*/  @!P1 SHF.R.U32.HI R14, RZ, R15, R14 ;  /* 0x0000000fff0e9219 */ /* 0x000fe8000001160e */
[----:B-----5:R-:W-:Y:S01]  /*46f0*/  @!P1 SHF.R.U32.HI R9, RZ, R0, R11 ;  /* 0x00000000ff099219 */ /* 0x020fe2000001160b */
[----:B------:R-:W-:Y:S01]  /*4700*/  SYNCS.ARRIVE.TRANS64.RED.A1T0 RZ, [UR8], RZ ;  /* 0x000000ffffff79a7 */ /* 0x000fe20008100408 */
[----:B------:R-:W-:Y:S02]  /*4710*/  @!P1 SEL R14, R13, R14, !P2 ;  /* 0x0000000e0d0e9207 */ /* 0x000fe40005000000 */
[----:B------:R-:W-:Y:S01]  /*4720*/  @!P1 SEL R9, R8, R9, !P0 ;  /* 0x0000000908099207 */ /* 0x000fe20004000000 */
[----:B------:R-:W1:Y:S04]  /*4730*/  SYNCS.PHASECHK.TRANS64.TRYWAIT P5, [UR7+0xa8], R12 ;  /* 0x0000a80cff0075a7 */ /* 0x000e6800080a1107 */
[----:B------:R-:W-:Y:S02]  /*4740*/  @!P1 IMAD.IADD R0, R9, 0x1, -R14 ;  /* 0x0000000109009824 */ /* 0x000fe400078e0a0e */
[----:B------:R-:W-:Y:S02]  /*4750*/  @!P1 IMAD.IADD R9, R14, 0x1, -R9 ;  /* 0x000000010e099824 */ /* 0x000fe400078e0a09 */
[----:B------:R-:W-:Y:S02]  /*4760*/  @!P1 IMAD R13, R0, R3, R13 ;  /* 0x00000003000d9224 */ /* 0x000fe400078e020d */
[----:B------:R-:W-:Y:S01]  /*4770*/  @!P1 IMAD R8, R9, R10, R8 ;  /* 0x0000000a09089224 */ /* 0x000fe200078e0208 */
[----:B-1----:R-:W-:Y:S06]  /*4780*/  @!P5 BRA `(.L_x_78) ;  /* 0x0000007000b4d947 */ /* 0x002fec0003800000 */
.L_x_167:
[----:B-1----:R-:W-:Y:S01]  /*4790*/  @!P4 IADD3 R3, P0, PT, R32, 0x580, RZ ;  /* 0x000005802003c810 */ /* 0x002fe20007f1e0ff */
[----:B------:R-:W-:Y:S01]  /*47a0*/  VOTEU.ALL UP1, P4 ;  /* 0x0000000000ff7886 */ /* 0x000fe20002020000 */
[----:B------:R-:W-:Y:S01]  /*47b0*/  UMOV UR18, 0x0 ;  /* 0x0000000000127882 */ /* 0x000fe20000000000 */
[----:B------:R-:W-:Y:S01]  /*47c0*/  UMOV UR19, 0x10000000 ;  /* 0x1000000000137882 */ /* 0x000fe20000000000 */
[----:B------:R-:W-:Y:S01]  /*47d0*/  @!P4 R2UR UR9, R3 ;  /* 0x000000000309c2ca */ /* 0x000fe200000e0000 */
[----:B------:R-:W-:Y:S01]  /*47e0*/  @!P4 IMAD.X R0, RZ, RZ, R33, P0 ;  /* 0x000000ffff00c224 */ /* 0x000fe200000e0621 */
[----:B------:R-:W-:Y:S01]  /*47f0*/  @!UP1 UIADD3 UR10, UPT, UPT, UR34, 0xc0, URZ ;  /* 0x000000c0220a9890 */ /* 0x000fe2000fffe0ff */
[----:B------:R-:W-:Y:S01]  /*4800*/  ISETP.NE.AND P0, PT, R30, 0x2, PT ;  /* 0x000000021e00780c */ /* 0x000fe20003f05270 */
[----:B------:R-:W-:Y:S01]  /*4810*/  UMOV UR11, UR35 ;  /* 0x00000023000b7c82 */ /* 0x000fe20008000000 */
[----:B------:R-:W-:Y:S01]  /*4820*/  UMOV UR12, UR36 ;  /* 0x00000024000c7c82 */ /* 0x000fe20008000000 */
[----:B------:R-:W-:Y:S01]  /*4830*/  @!P4 R2UR UR8, R0 ;  /* 0x000000000008c2ca */ /* 0x000fe200000e0000 */
[----:B------:R-:W-:Y:S01]  /*4840*/  IMAD.IADD R20, R8, 0x1, R147 ;  /* 0x0000000108147824 */ /* 0x000fe200078e0293 */
[----:B------:R-:W-:Y:S01]  /*4850*/  @P3 R2UR UR36, R28 ;  /* 0x000000001c2432ca */ /* 0x000fe200000e0000 */
[----:B------:R-:W-:Y:S01]  /*4860*/  IMAD.IADD R21, R13, 0x1, R170 ;  /* 0x000000010d157824 */ /* 0x000fe200078e02aa */
[----:B------:R-:W-:Y:S02]  /*4870*/  SEL R0, RZ, 0x1, P0 ;  /* 0x00000001ff007807 */ /* 0x000fe40000000000 */
[----:B------:R-:W-:Y:S01]  /*4880*/  LOP3.LUT R31, R31, 0x1, RZ, 0x3c, !PT ;  /* 0x000000011f1f7812 */ /* 0x000fe200078e3cff */
[----:B------:R-:W-:Y:S01]  /*4890*/  IMAD.U32 R10, RZ, RZ, UR9 ;  /* 0x00000009ff0a7e24 */ /* 0x000fe2000f8e00ff */
[----:B------:R-:W-:Y:S01]  /*48a0*/  @!UP1 UIADD3 UR9, UPT, UPT, UR7, 0x88, URZ ;  /* 0x0000008807099890 */ /* 0x000fe2000fffe0ff */
[----:B------:R-:W-:Y:S02]  /*48b0*/  LOP3.LUT R29, R29, R0, RZ, 0x3c, !PT ;  /* 0x000000001d1d7212 */ /* 0x000fe400078e3cff */
[----:B------:R-:W-:Y:S02]  /*48c0*/  SEL R30, R30, RZ, P0 ;  /* 0x000000ff1e1e7207 */ /* 0x000fe40000000000 */
[----:B------:R-:W-:Y:S01]  /*48d0*/  IMAD.U32 R11, RZ, RZ, UR8 ;  /* 0x00000008ff0b7e24 */ /* 0x000fe2000f8e00ff */
[----:B------:R-:W-:Y:S01]  /*48e0*/  @!P4 R2UR UR14, R10 ;  /* 0x000000000a0ec2ca */ /* 0x000fe200000e0000 */
[----:B------:R-:W-:Y:S01]  /*48f0*/  @!UP1 UIADD3 UR8, UPT, UPT, UR7, 0x6200, URZ ;  /* 0x0000620007089890 */ /* 0x000fe2000fffe0ff */
[----:B------:R-:W-:Y:S02]  /*4900*/  VOTEU.ALL UP1, P4 ;  /* 0x0000000000ff7886 */ /* 0x000fe40002020000 */
[----:B------:R-:W-:Y:S11]  /*4910*/  @!P4 R2UR UR15, R11 ;  /* 0x000000000b0fc2ca */ /* 0x000ff600000e0000 */
[----:B------:R-:W-:Y:S02]  /*4920*/  @!UPT UIADD3 URZ, UPT, UPT, URZ, URZ, URZ ;  /* 0x000000fffffff290 */ /* 0x000fe4000fffe0ff */
[----:B------:R2:W-:Y:S01]  /*4930*/  @!UP1 UTMALDG.3D [UR8], [UR14], desc[UR18] ;  /* 0x000012080e0095b4 */ /* 0x0005e20008011000 */
[----:B------:R2:W-:Y:S01]  /*4940*/  @!P4 SYNCS.ARRIVE.TRANS64.RED.A0TR RZ, [UR7+0x88], R23 ;  /* 0x00008817ffffc9a7 */ /* 0x0005e20008300407 */
[----:B------:R-:W-:Y:S01]  /*4950*/  UPLOP3.LUT UP1, UPT, UPT, UPT, UPT, 0x80, 0x8 ;  /* 0x000000000008789c */ /* 0x000fe20003f2f070 */
[----:B------:R-:W-:Y:S01]  /*4960*/  SYNCS.ARRIVE.TRANS64.RED.A1T0 RZ, [UR13], RZ ;  /* 0x000000ffffff79a7 */ /* 0x000fe2000810040d */
[----:B------:R-:W-:Y:S09]  /*4970*/  @P3 BRA `(.L_x_79) ;  /* 0xfffffff000943947 */ /* 0x000ff2000383ffff */
[----:B------:R-:W-:-:S04]  /*4980*/  SHF.L.U32 R3, R31, 0x1f, RZ ;  /* 0x0000001f1f037819 */ /* 0x000fc800000006ff */
[----:B------:R-:W1:Y:S02]  /*4990*/  SYNCS.PHASECHK.TRANS64.TRYWAIT P0, [UR7+0x90], R3 ;  /* 0x00009003ff0075a7 */ /* 0x000e640008001107 */
[----:B-1----:R-:W-:Y:S05]  /*49a0*/  @!P0 BRA `(.L_x_80) ;  /* 0x0000007000448947 */ /* 0x002fea0003800000 */
.L_x_169:
[----:B------:R-:W3:Y:S02]  /*49b0*/  SYNCS.PHASECHK.TRANS64.TRYWAIT P0, [UR7+0x98], R3 ;  /* 0x00009803ff0075a7 */ /* 0x000ee40008001107 */
[----:B---3--:R-:W-:Y:S05]  /*49c0*/  @!P0 BRA `(.L_x_81) ;  /* 0x0000007000548947 */ /* 0x008fea0003800000 */
.L_x_171:
[----:B------:R-:W3:Y:S02]  /*49d0*/  SYNCS.PHASECHK.TRANS64.TRYWAIT P0, [UR7+0xa0], R3 ;  /* 0x0000a003ff0075a7 */ /* 0x000ee40008001107 */
[----:B---3--:R-:W-:Y:S05]  /*49e0*/  @!P0 BRA `(.L_x_82) ;  /* 0x0000007000648947 */ /* 0x008fea0003800000 */
.L_x_173:
[----:B-1----:R-:W-:-:S07]  /*49f0*/  MOV R0, UR7 ;  /* 0x0000000700007c02 */ /* 0x002fce0008000f00 */
.L_x_83:
[----:B-1----:R-:W-:-:S04]  /*4a00*/  SHF.L.U32 R3, R31, 0x1f, RZ ;  /* 0x0000001f1f037819 */ /* 0x002fc800000006ff */
[----:B------:R1:W3:Y:S03]  /*4a10*/  SYNCS.PHASECHK.TRANS64.TRYWAIT P0, [R0+URZ+0xa8], R3 ;  /* 0x0000a803000075a7 */ /* 0x0002e600080011ff */
[----:B---3--:R-:W-:Y:S05]  /*4a20*/  @!P0 NANOSLEEP.SYNCS 0x989680 ;  /* 0x009896800000895d */ /* 0x008fea0003900000 */
[----:B------:R-:W3:Y:S02]  /*4a30*/  @!P0 SYNCS.PHASECHK.TRANS64 P0, [R0+URZ+0xa8], R3 ;  /* 0x0000a803000085a7 */ /* 0x000ee400080010ff */
[----:B--23--:R-:W-:Y:S05]  /*4a40*/  @P0 EXIT ;  /* 0x000000000000094d */ /* 0x00cfea0003800000 */
[----:B------:R-:W-:Y:S05]  /*4a50*/  BRA `(.L_x_83) ;  /* 0xfffffffc00e87947 */ /* 0x000fea000383ffff */
.L_x_68:
[----:B------:R-:W-:-:S06]  /*4a60*/  UISETP.GE.AND UP1, UPT, UR8, 0x4, UPT ;  /* 0x000000040800788c */ /* 0x000fcc000bf26270 */
[----:B------:R-:W-:-:S13]  /*4a70*/  PLOP3.LUT P0, PT, PT, PT, UP1, 0x80, 0x8 ;  /* 0x000000000008781c */ /* 0x000fda0003f0f018 */
[----:B------:R-:W-:Y:S05]  /*4a80*/  @!P0 EXIT ;  /* 0x000000000000894d */ /* 0x000fea0003800000 */
[----:B------:R-:W-:Y:S01]  /*4a90*/  BAR.SYNC.DEFER_BLOCKING 0x6, 0xa0 ;  /* 0x0182800000007b1d */ /* 0x000fe20000010000 */
[C---:B------:R-:W-:Y:S01]  /*4aa0*/  IMAD.SHL.U32 R3, R185.reuse, 0x40, RZ ;  /* 0x00000040b9037824 */ /* 0x040fe200078e00ff */
[C---:B------:R-:W-:Y:S01]  /*4ab0*/  LOP3.LUT R189, R185.reuse, 0x60, RZ, 0xc0, !PT ;  /* 0x00000060b9bd7812 */ /* 0x040fe200078ec0ff */
[C---:B------:R-:W-:Y:S01]  /*4ac0*/  IMAD.SHL.U32 R172, R185.reuse, 0x8, RZ ;  /* 0x00000008b9ac7824 */ /* 0x040fe200078e00ff */
[C---:B------:R-:W-:Y:S01]  /*4ad0*/  LOP3.LUT R187, R185.reuse, 0x2, RZ, 0xc0, !PT ;  /* 0x00000002b9bb7812 */ /* 0x040fe200078ec0ff */
[----:B------:R-:W-:Y:S01]  /*4ae0*/  IMAD.U32 R79, R185, 0x10000, RZ ;  /* 0x00010000b94f7824 */ /* 0x000fe200078e00ff */
[----:B------:R-:W-:Y:S02]  /*4af0*/  UMOV UR49, 0x400 ;  /* 0x0000040000317882 */ /* 0x000fe40000000000 */
[----:B------:R-:W1:Y:S01]  /*4b00*/  LDC R177, c[0x0][0x370] ;  /* 0x0000dc00ffb17b82 */ /* 0x000e620000000800 */
[----:B------:R-:W-:Y:S01]  /*4b10*/  ULEA UR49, UR37, UR49, 0x18 ;  /* 0x0000003125317291 */ /* 0x000fe2000f8ec0ff */
[----:B------:R-:W-:Y:S01]  /*4b20*/  LOP3.LUT R5, R3, 0x180, RZ, 0xc0, !PT ;  /* 0x0000018003057812 */ /* 0x000fe200078ec0ff */
[----:B------:R-:W-:Y:S01]  /*4b30*/  HFMA2 R191, -RZ, RZ, 0, 0 ;  /* 0x00000000ffbf7431 */ /* 0x000fe200000001ff */
[----:B------:R-:W-:Y:S01]  /*4b40*/  LOP3.LUT R79, R79, 0x600000, RZ, 0xc0, !PT ;  /* 0x006000004f4f7812 */ /* 0x000fe200078ec0ff */
[----:B------:R-:W-:Y:S01]  /*4b50*/  UIADD3 UR4, UPT, UPT, UR49, 0x8200, URZ ;  /* 0x0000820031047890 */ /* 0x000fe2000fffe0ff */
[----:B------:R-:W-:Y:S01]  /*4b60*/  LOP3.LUT R172, R5, 0x30, R172, 0xf8, !PT ;  /* 0x0000003005ac7812 */ /* 0x000fe200078ef8ac */
[----:B------:R-:W-:Y:S01]  /*4b70*/  IMAD.MOV.U32 R76, RZ, RZ, RZ ;  /* 0x000000ffff4c7224 */ /* 0x000fe200078e00ff */
[----:B------:R-:W2:Y:S01]  /*4b80*/  LDC R74, c[0x0][0xb0c] ;  /* 0x0002c300ff4a7b82 */ /* 0x000ea20000000800 */
[----:B------:R-:W-:-:S02]  /*4b90*/  LOP3.LUT R185, R185, 0x4, RZ, 0xc0, !PT ;  /* 0x00000004b9b97812 */ /* 0x000fc400078ec0ff */
[----:B------:R-:W-:Y:S02]  /*4ba0*/  CS2R R182, SRZ ;  /* 0x0000000000b67805 */ /* 0x000fe4000001ff00 */
[----:B------:R-:W-:Y:S02]  /*4bb0*/  LOP3.LUT R172, R172, 0x1e40, R3, 0xf8, !PT ;  /* 0x00001e40acac7812 */ /* 0x000fe400078ef803 */
[----:B------:R-:W-:Y:S02]  /*4bc0*/  CS2R R180, SRZ ;  /* 0x0000000000b47805 */ /* 0x000fe4000001ff00 */
[----:B------:R-:W-:Y:S01]  /*4bd0*/  IADD3 R184, PT, PT, -R185, 0x2, RZ ;  /* 0x00000002b9b87810 */ /* 0x000fe20007ffe1ff */
[----:B------:R-:W-:Y:S01]  /*4be0*/  IMAD.MOV R176, RZ, RZ, -R187 ;  /* 0x000000ffffb07224 */ /* 0x000fe200078e0abb */
[----:B------:R-:W-:Y:S01]  /*4bf0*/  MOV R188, UR4 ;  /* 0x0000000400bc7c02 */ /* 0x000fe20008000f00 */
[----:B------:R-:W4:Y:S01]  /*4c00*/  LDC R174, c[0x0][0xb20] ;  /* 0x0002c800ffae7b82 */ /* 0x000f220000000800 */
[----:B------:R-:W3:Y:S01]  /*4c10*/  LDS R0, [UR49+0x150] ;  /* 0x00015031ff007984 */ /* 0x000ee20008000800 */
[----:B------:R-:W-:Y:S01]  /*4c20*/  VIADD R186, R172, UR49 ;  /* 0x00000031acba7c36 */ /* 0x000fe20008000000 */
[----:B------:R-:W1:Y:S01]  /*4c30*/  LDCU.64 UR52, c[0x0][0x348] ;  /* 0x00006900ff3477ac */ /* 0x000e620008000a00 */
[----:B------:R-:W-:-:S02]  /*4c40*/  IMAD.MOV R175, RZ, RZ, -R185 ;  /* 0x000000ffffaf7224 */ /* 0x000fc400078e0ab9 */
[----:B------:R-:W-:Y:S01]  /*4c50*/  VIADD R186, R186, 0x200 ;  /* 0x00000200baba7836 */ /* 0x000fe20000000000 */
[----:B------:R-:W1:Y:S01]  /*4c60*/  LDCU.64 UR38, c[0x0][0x888] ;  /* 0x00011100ff2677ac */ /* 0x000e620008000a00 */
[----:B------:R-:W1:Y:S01]  /*4c70*/  LDC R73, c[0x0][0xb30] ;  /* 0x0002cc00ff497b82 */ /* 0x000e620000000800 */
[----:B------:R-:W1:Y:S01]  /*4c80*/  LDCU.64 UR44, c[0x0][0x890] ;  /* 0x00011200ff2c77ac */ /* 0x000e620008000a00 */
[----:B------:R-:W-:-:S06]  /*4c90*/  UIADD3 UR48, UPT, UPT, UR49, 0x200, URZ ;  /* 0x0000020031307890 */ /* 0x000fcc000fffe0ff */
[----:B------:R-:W1:Y:S08]  /*4ca0*/  LDC.64 R168, c[0x0][0xb10] ;  /* 0x0002c400ffa87b82 */ /* 0x000e700000000a00 */
[----:B------:R-:W1:Y:S08]  /*4cb0*/  LDC.64 R70, c[0x0][0xb18] ;  /* 0x0002c600ff467b82 */ /* 0x000e700000000a00 */
[----:B------:R-:W1:Y:S08]  /*4cc0*/  LDC.64 R68, c[0x0][0xb28] ;  /* 0x0002ca00ff447b82 */ /* 0x000e700000000a00 */
[----:B------:R-:W1:Y:S01]  /*4cd0*/  LDC.64 R166, c[0x0][0x8b0] ;  /* 0x00022c00ffa67b82 */ /* 0x000e620000000a00 */
[----:B---3--:R-:W-:-:S07]  /*4ce0*/  IMAD.IADD R79, R0, 0x1, R79 ;  /* 0x00000001004f7824 */ /* 0x008fce00078e024f */
[----:B------:R-:W3:Y:S08]  /*4cf0*/  LDC.64 R164, c[0x0][0x8a8] ;  /* 0x00022a00ffa47b82 */ /* 0x000ef00000000a00 */
[----:B--2-4-:R-:W1:Y:S02]  /*4d00*/  LDC R178, c[0x0][0x374] ;  /* 0x0000dd00ffb27b82 */ /* 0x014e640000000800 */
.L_x_128:
[C---:B------:R-:W-:Y:S02]  /*4d10*/  LEA R0, R191.reuse, UR49, 0x3 ;  /* 0x00000031bf007c11 */ /* 0x040fe4000f8e18ff */
[----:B------:R-:W-:Y:S02]  /*4d20*/  SHF.L.U32 R3, R182, 0x1f, RZ ;  /* 0x0000001fb6037819 */ /* 0x000fe400000006ff */
[----:B------:R-:W-:Y:S02]  /*4d30*/  LEA R16, R191, UR49, 0x4 ;  /* 0x00000031bf107c11 */ /* 0x000fe4000f8e20ff */
[----:B------:R-:W2:Y:S02]  /*4d40*/  SYNCS.PHASECHK.TRANS64.TRYWAIT P0, [R0+URZ+0xc0], R3 ;  /* 0x0000c003000075a7 */ /* 0x000ea400080011ff */
[----:B-12---:R-:W-:Y:S05]  /*4d50*/  @!P0 BRA `(.L_x_84) ;  /* 0x0000006c00a08947 */ /* 0x006fea0003800000 */
.L_x_174:
[----:B------:R-:W4:Y:S01]  /*4d60*/  LDC.64 R12, c[0x0][0xb10] ;  /* 0x0002c400ff0c7b82 */ /* 0x000f220000000a00 */
[----:B------:R-:W3:Y:S01]  /*4d70*/  LDS.128 R16, [R16+0x130] ;  /* 0x0001300010107984 */ /* 0x000ee20000000c00 */
[----:B-1----:R-:W-:Y:S01]  /*4d80*/  ISETP.NE.AND P1, PT, R73, 0x1, PT ;  /* 0x000000014900780c */ /* 0x002fe20003f25270 */
[----:B--2---:R-:W-:Y:S01]  /*4d90*/  VIADD R0, R0, 0xd0 ;  /* 0x000000d000007836 */ /* 0x004fe20000000000 */
[----:B------:R-:W-:Y:S04]  /*4da0*/  ISETP.GE.AND P0, PT, R72, 0x1, PT ;  /* 0x000000014800780c */ /* 0x000fe80003f06270 */
[----:B------:R-:W1:Y:S01]  /*4db0*/  LDC.64 R10, c[0x0][0xb18] ;  /* 0x0002c600ff0a7b82 */ /* 0x000e620000000a00 */
[----:B------:R-:W-:Y:S01]  /*4dc0*/  PRMT R0, RZ, 0x654, R0 ;  /* 0x00000654ff007816 */ /* 0x000fe20000000000 */
[----:B------:R-:W-:Y:S01]  /*4dd0*/  @!PT LDS RZ, [RZ] ;  /* 0x00000000fffff984 */ /* 0x000fe20000000800 */
[----:B------:R-:W-:Y:S01]  /*4de0*/  @!PT LDS RZ, [RZ] ;  /* 0x00000000fffff984 */ /* 0x000fe20000000800 */
[----:B------:R-:W-:Y:S01]  /*4df0*/  @!PT LDS RZ, [RZ] ;  /* 0x00000000fffff984 */ /* 0x000fe20000000800 */
[----:B------:R-:W-:Y:S01]  /*4e00*/  @!PT LDS RZ, [RZ] ;  /* 0x00000000fffff984 */ /* 0x000fe20000000800 */
[----:B------:R2:W-:Y:S06]  /*4e10*/  MEMBAR.ALL.CTA ;  /* 0x0000000000007992 */ /* 0x0005ec0000008000 */
[----:B--2---:R-:W2:Y:S01]  /*4e20*/  FENCE.VIEW.ASYNC.S ;  /* 0x00000000000073c6 */ /* 0x004ea20000000000 */
[----:B------:R-:W1:Y:S08]  /*4e30*/  @!P1 LDC R14, c[0x0][0xb20] ;  /* 0x0002c800ff0e9b82 */ /* 0x000e700000000800 */
[----:B------:R-:W1:Y:S01]  /*4e40*/  @!P1 LDC R9, c[0x0][0xb0c] ;  /* 0x0002c300ff099b82 */ /* 0x000e620000000800 */
[----:B--2---:R2:W-:Y:S01]  /*4e50*/  SYNCS.ARRIVE.TRANS64.RED.A1T0 RZ, [R0+URZ], RZ ;  /* 0x000000ff00ff79a7 */ /* 0x0045e200081004ff */
[----:B---3--:R-:W-:Y:S04]  /*4e60*/  LOP3.LUT P4, RZ, R18, 0x1, RZ, 0xc0, !PT ;  /* 0x0000000112ff7812 */ /* 0x008fe8000788c0ff */
[----:B------:R-:W-:Y:S09]  /*4e70*/  P2R R190, PR, RZ, 0x10 ;  /* 0x00000010ffbe7803 */ /* 0x000ff20000000000 */
[----:B------:R-:W-:Y:S02]  /*4e80*/  @P4 MOV R77, R16 ;  /* 0x00000010004d4202 */ /* 0x000fe40000000f00 */
[----:B------:R-:W-:Y:S01]  /*4e90*/  @P4 LOP3.LUT R75, R17, 0xffff, RZ, 0xc0, !PT ;  /* 0x0000ffff114b4812 */ /* 0x000fe200078ec0ff */
[----:B--2-4-:R-:W-:Y:S06]  /*4ea0*/  @!P0 BRA `(.L_x_85) ;  /* 0x0000000000a48947 */ /* 0x014fec0003800000 */
[----:B------:R-:W-:Y:S01]  /*4eb0*/  IMAD.HI.U32 R23, R178, R71, RZ ;  /* 0x00000047b2177227 */ /* 0x000fe200078e00ff */
[----:B------:R-:W-:Y:S02]  /*4ec0*/  ISETP.NE.AND P0, PT, R70, 0x1, PT ;  /* 0x000000014600780c */ /* 0x000fe40003f05270 */
[----:B------:R-:W-:Y:S01]  /*4ed0*/  ISETP.NE.AND P2, PT, R72, 0x1, PT ;  /* 0x000000014800780c */ /* 0x000fe20003f45270 */
[----:B------:R-:W-:Y:S01]  /*4ee0*/  IMAD.HI.U32 R22, R177, R168, RZ ;  /* 0x000000a8b1167227 */ /* 0x000fe200078e00ff */
[----:B------:R-:W-:Y:S02]  /*4ef0*/  SHF.R.U32.HI R23, RZ, R174, R23 ;  /* 0x000000aeff177219 */ /* 0x000fe40000011617 */
[----:B------:R-:W-:Y:S01]  /*4f00*/  ISETP.NE.AND P3, PT, R74, 0x1, PT ;  /* 0x000000014a00780c */ /* 0x000fe20003f65270 */
[----:B------:R-:W-:Y:S01]  /*4f10*/  IMAD.HI.U32 R26, R77, R168, RZ ;  /* 0x000000a84d1a7227 */ /* 0x000fe200078e00ff */
[----:B------:R-:W-:Y:S02]  /*4f20*/  SHF.R.U32.HI R22, RZ, R169, R22 ;  /* 0x000000a9ff167219 */ /* 0x000fe40000011616 */
[----:B------:R-:W-:Y:S01]  /*4f30*/  SEL R3, R178, R23, !P0 ;  /* 0x00000017b2037207 */ /* 0x000fe20004000000 */
[----:B------:R-:W-:Y:S01]  /*4f40*/  IMAD.HI.U32 R23, R75, R71, RZ ;  /* 0x000000474b177227 */ /* 0x000fe200078e00ff */
[----:B------:R-:W-:Y:S02]  /*4f50*/  SEL R7, R177, R22, !P3 ;  /* 0x00000016b1077207 */ /* 0x000fe40005800000 */
[----:B------:R-:W-:Y:S01]  /*4f60*/  SHF.R.U32.HI R26, RZ, R169, R26 ;  /* 0x000000a9ff1a7219 */ /* 0x000fe2000001161a */
[-C--:B------:R-:W-:Y:S04]  /*4f70*/  IMAD.HI.U32 R22, R3, R68.reuse, RZ ;  /* 0x0000004403167227 */ /* 0x080fe800078e00ff */
[----:B------:R-:W-:Y:S01]  /*4f80*/  IMAD.HI.U32 R24, R7, R68, RZ ;  /* 0x0000004407187227 */ /* 0x000fe200078e00ff */
[-C--:B------:R-:W-:Y:S02]  /*4f90*/  @P2 SHF.R.U32.HI R3, RZ, R69.reuse, R22 ;  /* 0x00000045ff032219 */ /* 0x080fe40000011616 */
[----:B------:R-:W-:Y:S02]  /*4fa0*/  SHF.R.U32.HI R22, RZ, R174, R23 ;  /* 0x000000aeff167219 */ /* 0x000fe40000011617 */
[----:B------:R-:W-:Y:S01]  /*4fb0*/  @P2 SHF.R.U32.HI R7, RZ, R69, R24 ;  /* 0x00000045ff072219 */ /* 0x000fe20000011618 */
[C---:B------:R-:W-:Y:S01]  /*4fc0*/  IMAD R2, R72.reuse, R3, RZ ;  /* 0x0000000348027224 */ /* 0x040fe200078e02ff */
[----:B------:R-:W-:Y:S02]  /*4fd0*/  SEL R5, R75, R22, !P0 ;  /* 0x000000164b057207 */ /* 0x000fe40004000000 */
[----:B------:R-:W-:Y:S01]  /*4fe0*/  SEL R3, R77, R26, !P3 ;  /* 0x0000001a4d037207 */ /* 0x000fe20005800000 */
[----:B------:R-:W-:Y:S01]  /*4ff0*/  IMAD R4, R72, R7, RZ ;  /* 0x0000000748047224 */ /* 0x000fe200078e02ff */
[C---:B------:R-:W-:Y:S01]  /*5000*/  ISETP.GE.AND P0, PT, R5.reuse, R2, PT ;  /* 0x000000020500720c */ /* 0x040fe20003f06270 */
[----:B------:R-:W-:Y:S03]  /*5010*/  IMAD.HI.U32 R6, R5, R68, RZ ;  /* 0x0000004405067227 */ /* 0x000fe600078e00ff */
[----:B------:R-:W-:Y:S01]  /*5020*/  ISETP.GE.OR P0, PT, R3, R4, P0 ;  /* 0x000000040300720c */ /* 0x000fe20000706670 */
[----:B------:R-:W-:Y:S01]  /*5030*/  IMAD.MOV R4, RZ, RZ, -R3 ;  /* 0x000000ffff047224 */ /* 0x000fe200078e0a03 */
[-C--:B------:R-:W-:Y:S03]  /*5040*/  SHF.R.U32.HI R6, RZ, R69.reuse, R6 ;  /* 0x00000045ff067219 */ /* 0x080fe60000011606 */
[----:B------:R-:W-:Y:S01]  /*5050*/  IMAD R77, R74, R4, R77 ;  /* 0x000000044a4d7224 */ /* 0x000fe200078e024d */
[----:B------:R-:W-:Y:S05]  /*5060*/  SEL R15, R5, R6, !P2 ;  /* 0x00000006050f7207 */ /* 0x000fea0005000000 */
[----:B------:R-:W-:Y:S02]  /*5070*/  IMAD.MOV R6, RZ, RZ, -R15 ;  /* 0x000000ffff067224 */ /* 0x000fe400078e0a0f */
[C---:B------:R-:W-:Y:S04]  /*5080*/  @!P0 IMAD.HI.U32 R2, R3.reuse, R68, RZ ;  /* 0x0000004403028227 */ /* 0x040fe800078e00ff */
[----:B------:R-:W-:Y:S01]  /*5090*/  IMAD R6, R72, R6, R5 ;  /* 0x0000000648067224 */ /* 0x000fe200078e0205 */
[----:B------:R-:W-:Y:S04]  /*50a0*/  @!P0 SHF.R.U32.HI R2, RZ, R69, R2 ;  /* 0x00000045ff028219 */ /* 0x000fe80000011602 */
[----:B------:R-:W-:Y:S02]  /*50b0*/  @!P0 SEL R0, R3, R2, !P2 ;  /* 0x0000000203008207 */ /* 0x000fe40005000000 */
[----:B------:R-:W-:Y:S02]  /*50c0*/  IADD3 R2, PT, PT, -R5, RZ, RZ ;  /* 0x000000ff05027210 */ /* 0x000fe40007ffe1ff */
[----:B------:R-:W-:Y:S01]  /*50d0*/  @!P0 IADD3 R8, PT, PT, R15, -R0, RZ ;  /* 0x800000000f088210 */ /* 0x000fe20007ffe0ff */
[----:B------:R-:W-:Y:S02]  /*50e0*/  @!P0 IMAD R0, R7, R6, R0 ;  /* 0x0000000607008224 */ /* 0x000fe400078e0200 */
[----:B------:R-:W-:Y:S02]  /*50f0*/  IMAD R75, R70, R2, R75 ;  /* 0x00000002464b7224 */ /* 0x000fe400078e024b */
[----:B------:R-:W-:Y:S02]  /*5100*/  @!P0 IMAD R5, R8, R72, R3 ;  /* 0x0000004808058224 */ /* 0x000fe400078e0203 */
[----:B------:R-:W-:Y:S04]  /*5110*/  @!P0 IMAD.MOV.U32 R3, RZ, RZ, R0 ;  /* 0x000000ffff038224 */ /* 0x000fe800078e0000 */
[----:B------:R-:W-:Y:S02]  /*5120*/  IMAD R77, R3, R74, R77 ;  /* 0x0000004a034d7224 */ /* 0x000fe400078e024d */
[----:B------:R-:W-:Y:S07]  /*5130*/  IMAD R75, R5, R70, R75 ;  /* 0x00000046054b7224 */ /* 0x000fee00078e024b */
.L_x_85:
[----:B-1----:R-:W-:Y:S01]  /*5140*/  @!P1 ISETP.NE.AND P0, PT, R10, 0x1, PT ;  /* 0x000000010a00980c */ /* 0x002fe20003f05270 */
[----:B------:R-:W-:Y:S01]  /*5150*/  @!P1 IMAD.HI.U32 R0, R77, R12, RZ ;  /* 0x0000000c4d009227 */ /* 0x000fe200078e00ff */
[----:B------:R-:W-:Y:S01]  /*5160*/  @!P1 ISETP.NE.AND P2, PT, R9, 0x1, PT ;  /* 0x000000010900980c */ /* 0x000fe20003f45270 */
[----:B------:R-:W-:Y:S01]  /*5170*/  ULOP3.LUT UP0, URZ, UR48, 0x1b0, URZ, 0xc0, !UPT ;  /* 0x000001b030ff7892 */ /* 0x000fe2000f80c0ff */
[----:B------:R-:W-:Y:S01]  /*5180*/  R2UR UR42, R21 ;  /* 0x00000000152a72ca */ /* 0x000fe200000e0000 */
[----:B------:R-:W-:Y:S01]  /*5190*/  @!P1 IMAD.HI.U32 R3, R75, R11, RZ ;  /* 0x0000000b4b039227 */ /* 0x000fe200078e00ff */
[----:B------:R-:W-:Y:S02]  /*51a0*/  @!P1 SHF.R.U32.HI R0, RZ, R13, R0 ;  /* 0x0000000dff009219 */ /* 0x000fe40000011600 */
[----:B------:R-:W-:Y:S01]  /*51b0*/  R2UR UR41, R20 ;  /* 0x00000000142972ca */ /* 0x000fe200000e0000 */
[----:B------:R-:W-:Y:S01]  /*51c0*/  VIADD R191, R191, 0x1 ;  /* 0x00000001bfbf7836 */ /* 0x000fe20000000000 */
[----:B------:R-:W-:Y:S02]  /*51d0*/  @!P1 SHF.R.U32.HI R2, RZ, R14, R3 ;  /* 0x0000000eff029219 */ /* 0x000fe40000011603 */
[----:B------:R-:W-:Y:S02]  /*51e0*/  @!P1 SEL R3, R77, R0, !P2 ;  /* 0x000000004d039207 */ /* 0x000fe40005000000 */
[----:B------:R-:W-:Y:S02]  /*51f0*/  @!P1 SEL R2, R75, R2, !P0 ;  /* 0x000000024b029207 */ /* 0x000fe40004000000 */
[----:B------:R-:W-:Y:S01]  /*5200*/  @P4 SHF.R.U32.HI R179, RZ, 0x10, R17 ;  /* 0x00000010ffb34819 */ /* 0x000fe20000011611 */
[----:B------:R-:W-:Y:S02]  /*5210*/  USHF.L.U32 UR42, UR42, 0x7, URZ ;  /* 0x000000072a2a7899 */ /* 0x000fe400080006ff */
[----:B------:R-:W-:Y:S02]  /*5220*/  @!P1 IMAD.IADD R0, R2, 0x1, -R3 ;  /* 0x0000000102009824 */ /* 0x000fe400078e0a03 */
[----:B------:R-:W-:Y:S01]  /*5230*/  @!P1 IMAD.IADD R2, R3, 0x1, -R2 ;  /* 0x0000000103029824 */ /* 0x000fe200078e0a02 */
[----:B------:R-:W-:Y:S01]  /*5240*/  USHF.L.U32 UR41, UR41, 0x8, URZ ;  /* 0x0000000829297899 */ /* 0x000fe200080006ff */
[----:B------:R-:W-:Y:S02]  /*5250*/  @!P1 IMAD R77, R0, R9, R77 ;  /* 0x00000009004d9224 */ /* 0x000fe400078e024d */
[----:B------:R-:W-:Y:S01]  /*5260*/  @!P1 IMAD R75, R2, R10, R75 ;  /* 0x0000000a024b9224 */ /* 0x000fe200078e024b */
[----:B------:R-:W-:Y:S08]  /*5270*/  BRA.U !UP0, `(.L_x_86) ;  /* 0x0000000108407547 */ /* 0x000ff0000b800000 */
[----:B------:R-:W1:Y:S01]  /*5280*/  LDCU.64 UR8, c[0x4][0x88] ;  /* 0x01001100ff0877ac */ /* 0x000e620008000a00 */
[----:B------:R-:W-:Y:S01]  /*5290*/  MOV R3, 0x0 ;  /* 0x0000000000037802 */ /* 0x000fe20000000f00 */
[----:B------:R-:W-:Y:S02]  /*52a0*/  HFMA2 R12, -RZ, RZ, 0, 5.9604644775390625e-08 ;  /* 0x00000001ff0c7431 */ /* 0x000fe400000001ff */
[----:B------:R-:W-:Y:S02]  /*52b0*/  IMAD.MOV.U32 R8, RZ, RZ, 0x70 ;  /* 0x00000070ff087424 */ /* 0x000fe400078e00ff */
[----:B------:R-:W-:Y:S01]  /*52c0*/  IMAD.MOV.U32 R13, RZ, RZ, RZ ;  /* 0x000000ffff0d7224 */ /* 0x000fe200078e00ff */
[----:B------:R-:W2:Y:S01]  /*52d0*/  LDCU.64 UR6, c[0x4][0x90] ;  /* 0x01001200ff0677ac */ /* 0x000ea20008000a00 */
[----:B------:R-:W3:Y:S01]  /*52e0*/  LDC.64 R2, c[0x4][R3] ;  /* 0x0100000003027b82 */ /* 0x000ee20000000a00 */
[----:B------:R-:W4:Y:S01]  /*52f0*/  LDCU.64 UR4, c[0x4][0x8] ;  /* 0x01000100ff0477ac */ /* 0x000f220008000a00 */
[----:B-1----:R-:W-:Y:S01]  /*5300*/  MOV R5, UR9 ;  /* 0x0000000900057c02 */ /* 0x002fe20008000f00 */
[----:B------:R-:W-:Y:S01]  /*5310*/  IMAD.U32 R4, RZ, RZ, UR8 ;  /* 0x00000008ff047e24 */ /* 0x000fe2000f8e00ff */
[----:B--2---:R-:W-:Y:S01]  /*5320*/  MOV R7, UR7 ;  /* 0x0000000700077c02 */ /* 0x004fe20008000f00 */
[----:B------:R-:W-:Y:S01]  /*5330*/  IMAD.U32 R6, RZ, RZ, UR6 ;  /* 0x00000006ff067e24 */ /* 0x000fe2000f8e00ff */
[----:B----4-:R-:W-:Y:S01]  /*5340*/  MOV R11, UR5 ;  /* 0x00000005000b7c02 */ /* 0x010fe20008000f00 */
[----:B------:R-:W-:Y:S02]  /*5350*/  IMAD.U32 R10, RZ, RZ, UR4 ;  /* 0x00000004ff0a7e24 */ /* 0x000fe4000f8e00ff */
[----:B------:R-:W-:Y:S07]  /*5360*/  LEPC R20, `(.L_x_86) ;  /* 0x000000001014794e */ /* 0x000fee0000000000 */
[----:B---3-5:R-:W-:Y:S05]  /*5370*/  CALL.ABS.NOINC R2 ;  /* 0x0000000002007343 */ /* 0x028fea0003c00000 */
.L_x_86:
[----:B------:R-:W-:Y:S01]  /*5380*/  LOP3.LUT P0, RZ, R188, 0x1b0, RZ, 0xc0, !PT ;  /* 0x000001b0bcff7812 */ /* 0x000fe2000780c0ff */
[----:B------:R-:W-:Y:S11]  /*5390*/  BSSY.RECONVERGENT B6, `(.L_x_87) ;  /* 0x0000013000067945 */ /* 0x000ff60003800200 */
[----:B------:R-:W-:Y:S01]  /*53a0*/  @!UPT UIADD3 URZ, UPT, UPT, URZ, URZ, URZ ;  /* 0x000000fffffff290 */ /* 0x000fe2000fffe0ff */
[----:B------:R-:W-:Y:S05]  /*53b0*/  @!P0 BRA `(.L_x_88) ;  /* 0x0000000000408947 */ /* 0x000fea0003800000 */
        /* <DEDUP_REMOVED lines=16> */
.L_x_88:
[----:B------:R-:W-:Y:S05]  /*54c0*/  BSYNC.RECONVERGENT B6 ;  /* 0x0000000000067941 */ /* 0x000fea0003800200 */
.L_x_87:
[----:B------:R-:W-:Y:S01]  /*54d0*/  ISETP.NE.U32.AND P4, PT, R166, RZ, PT ;  /* 0x000000ffa600720c */ /* 0x000fe20003f85070 */
[----:B------:R-:W-:Y:S01]  /*54e0*/  UISETP.NE.AND UP2, UPT, UR50, URZ, UPT ;  /* 0x000000ff3200728c */ /* 0x000fe2000bf45270 */
[----:B------:R-:W-:Y:S01]  /*54f0*/  ISETP.NE.U32.AND P2, PT, RZ, UR38, PT ;  /* 0x00000026ff007c0c */ /* 0x000fe2000bf45070 */
[----:B------:R-:W-:Y:S01]  /*5500*/  UISETP.NE.U32.AND UP1, UPT, UR44, URZ, UPT ;  /* 0x000000ff2c00728c */ /* 0x000fe2000bf25070 */
[----:B------:R-:W-:Y:S01]  /*5510*/  ISETP.NE.AND.EX P4, PT, R167, RZ, PT, P4 ;  /* 0x000000ffa700720c */ /* 0x000fe20003f85340 */
[----:B------:R-:W-:Y:S01]  /*5520*/  UPLOP3.LUT UP0, UPT, UPT, UPT, UPT, 0x40, 0x4 ;  /* 0x000000000004789c */ /* 0x000fe20003f0e870 */
[----:B------:R-:W-:Y:S01]  /*5530*/  ISETP.NE.AND.EX P2, PT, RZ, UR39, PT, P2 ;  /* 0x00000027ff007c0c */ /* 0x000fe2000bf45320 */
[----:B------:R-:W-:Y:S01]  /*5540*/  UISETP.NE.AND.EX UP1, UPT, UR45, URZ, UPT, UP1 ;  /* 0x000000ff2d00728c */ /* 0x000fe2000bf25310 */
[----:B------:R-:W-:Y:S04]  /*5550*/  PLOP3.LUT P1, PT, PT, PT, UP2, 0x80, 0x8 ;  /* 0x000000000008781c */ /* 0x000fe80003f2f028 */
[----:B------:R-:W-:Y:S06]  /*5560*/  @UP2 UPLOP3.LUT UP0, UPT, UPT, UPT, UP1, 0x80, 0x8 ;  /* 0x000000000008289c */ /* 0x000fec0003f0f010 */
[----:B------:R-:W-:Y:S01]  /*5570*/  PLOP3.LUT P0, PT, PT, PT, UP0, 0x80, 0x8 ;  /* 0x000000000008781c */ /* 0x000fe20003f0f008 */
[----:B------:R-:W-:Y:S01]  /*5580*/  @!UPT UIADD3 URZ, UPT, UPT, URZ, URZ, URZ ;  /* 0x000000fffffff290 */ /* 0x000fe2000fffe0ff */
[----:B------:R-:W-:Y:S11]  /*5590*/  BRA.U !UP1, `(.L_x_89) ;  /* 0x0000000109387547 */ /* 0x000ff6000b800000 */
[----:B------:R-:W-:Y:S01]  /*55a0*/  UISETP.NE.U32.AND UP0, UPT, UR38, URZ, UPT ;  /* 0x000000ff2600728c */ /* 0x000fe2000bf05070 */
[----:B------:R-:W-:Y:S02]  /*55b0*/  HFMA2 R0, -RZ, RZ, 0, 5.9604644775390625e-08 ;  /* 0x00000001ff007431 */ /* 0x000fe400000001ff */
[----:B------:R-:W-:Y:S01]  /*55c0*/  IMAD.MOV.U32 R171, RZ, RZ, 0x1 ;  /* 0x00000001ffab7424 */ /* 0x000fe200078e00ff */
[----:B------:R-:W-:Y:S06]  /*55d0*/  UISETP.NE.AND.EX UP0, UPT, UR39, URZ, UPT, UP0 ;  /* 0x000000ff2700728c */ /* 0x000fec000bf05300 */
[----:B------:R-:W-:Y:S05]  /*55e0*/  PLOP3.LUT P3, PT, PT, PT, UP0, 0x80, 0x8 ;  /* 0x000000000008781c */ /* 0x000fea0003f6f008 */
[----:B------:R-:W1:Y:S01]  /*55f0*/  @UP0 LDCU.64 UR6, c[0x0][0x888] ;  /* 0x00011100ff0607ac */ /* 0x000e620008000a00 */
[----:B------:R-:W-:Y:S07]  /*5600*/  @UP0 UIMAD UR4, UR36, UR44, URZ ;  /* 0x0000002c240402a4 */ /* 0x000fee000f8e02ff */
[----:B------:R-:W-:Y:S01]  /*5610*/  @!P3 PRMT R171, R0, 0x7610, R171 ;  /* 0x0000761000abb816 */ /* 0x000fe200000000ab */
[----:B-1----:R-:W-:Y:S03]  /*5620*/  @UP0 UIMAD.WIDE UR6, UR4, 0x4, UR6 ;  /* 0x00000004040608a5 */ /* 0x002fe6000f8e0206 */
[----:B------:R-:W1:Y:S03]  /*5630*/  @!UP0 LDCU UR4, c[0x0][0x880] ;  /* 0x00011000ff0487ac */ /* 0x000e660008000800 */
[----:B------:R-:W-:Y:S01]  /*5640*/  IMAD.U32 R2, RZ, RZ, UR6 ;  /* 0x00000006ff027e24 */ /* 0x000fe2000f8e00ff */
[----:B------:R-:W-:Y:S05]  /*5650*/  MOV R3, UR7 ;  /* 0x0000000700037c02 */ /* 0x000fea0008000f00 */
[----:B-----5:R2:W5:Y:S02]  /*5660*/  @P3 LDG.E R81, desc[UR46][R2.64] ;  /* 0x0000002e02513981 */ /* 0x020564000c1e1900 */
[----:B-12---:R-:W-:Y:S02]  /*5670*/  @!P3 IMAD.U32 R81, RZ, RZ, UR4 ;  /* 0x00000004ff51be24 */ /* 0x006fe4000f8e00ff */
.L_x_89:
[----:B------:R-:W-:Y:S05]  /*5680*/  @!P4 BRA `(.L_x_90) ;  /* 0x000000000020c947 */ /* 0x000fea0003800000 */
[----:B------:R-:W-:Y:S04]  /*5690*/  ISETP.NE.U32.AND P3, PT, R164, RZ, PT ;  /* 0x000000ffa400720c */ /* 0x000fe80003f65070 */
[----:B------:R-:W-:Y:S11]  /*56a0*/  ISETP.NE.AND.EX P3, PT, R165, RZ, PT, P3 ;  /* 0x000000ffa500720c */ /* 0x000ff60003f65330 */
[----:B------:R-:W-:Y:S02]  /*56b0*/  @!UPT UIADD3 URZ, UPT, UPT, URZ, URZ, URZ ;  /* 0x000000fffffff290 */ /* 0x000fe4000fffe0ff */
[----:B------:R-:W1:Y:S01]  /*56c0*/  @P3 LDC.64 R2, c[0x0][0x8a8] ;  /* 0x00022a00ff023b82 */ /* 0x000e620000000a00 */
[----:B------:R-:W-:Y:S04]  /*56d0*/  @P3 IMAD R0, R166, UR36, RZ ;  /* 0x00000024a6003c24 */ /* 0x000fe8000f8e02ff */
[----:B-1----:R-:W-:Y:S05]  /*56e0*/  @P3 IMAD.WIDE R2, R0, 0x4, R2 ;  /* 0x0000000400023825 */ /* 0x002fea00078e0202 */
[----:B-----5:R1:W5:Y:S02]  /*56f0*/  @P3 LDG.E R78, desc[UR46][R2.64] ;  /* 0x0000002e024e3981 */ /* 0x020364000c1e1900 */
[----:B-1----:R-:W2:Y:S02]  /*5700*/  @!P3 LDC R78, c[0x0][0x8a0] ;  /* 0x00022800ff4ebb82 */ /* 0x002ea40000000800 */
.L_x_90:
[----:B-----5:R-:W-:Y:S01]  /*5710*/  FSETP.NEU.AND P4, PT, R81, RZ, PT ;  /* 0x000000ff5100720b */ /* 0x020fe20003f8d000 */
[----:B------:R-:W-:Y:S01]  /*5720*/  BSSY B1, `(.L_x_91) ;  /* 0x0000047000017945 */ /* 0x000fe20003800000 */
[----:B------:R-:W-:Y:S01]  /*5730*/  SEL R5, RZ, 0xffffffff, P2 ;  /* 0xffffffffff057807 */ /* 0x000fe20001000000 */
[----:B------:R-:W-:Y:S01]  /*5740*/  IMAD.MOV.U32 R196, RZ, RZ, 0x1 ;  /* 0x00000001ffc47424 */ /* 0x000fe200078e00ff */
[----:B------:R-:W-:Y:S01]  /*5750*/  LOP3.LUT P3, RZ, R171, 0xff, RZ, 0xc0, !PT ;  /* 0x000000ffabff7812 */ /* 0x000fe2000786c0ff */
[C---:B------:R-:W-:Y:S01]  /*5760*/  IMAD R80, R76.reuse, 0x100, R79 ;  /* 0x000001004c507824 */ /* 0x040fe200078e024f */
[----:B------:R-:W-:Y:S02]  /*5770*/  @P1 SEL R0, RZ, 0xffffffff, P4 ;  /* 0xffffffffff001807 */ /* 0x000fe40002000000 */
[----:B------:R-:W-:Y:S02]  /*5780*/  CS2R R162, SRZ ;  /* 0x0000000000a27805 */ /* 0x000fe4000001ff00 */
[----:B------:R-:W-:Y:S02]  /*5790*/  LEA R3, R181, UR49, 0x3 ;  /* 0x00000031b5037c11 */ /* 0x000fe4000f8e18ff */
[----:B------:R-:W-:Y:S02]  /*57a0*/  CS2R R160, SRZ ;  /* 0x0000000000a07805 */ /* 0x000fe4000001ff00 */
[----:B------:R-:W-:Y:S02]  /*57b0*/  @P0 SEL R0, R5, R0, !P3 ;  /* 0x0000000005000207 */ /* 0x000fe40005800000 */
[----:B------:R-:W-:Y:S02]  /*57c0*/  CS2R R158, SRZ ;  /* 0x00000000009e7805 */ /* 0x000fe4000001ff00 */
[----:B------:R-:W-:Y:S02]  /*57d0*/  LEA R193, R76, UR49, 0x3 ;  /* 0x000000314cc17c11 */ /* 0x000fe4000f8e18ff */
[----:B------:R-:W-:Y:S02]  /*57e0*/  CS2R R156, SRZ ;  /* 0x00000000009c7805 */ /* 0x000fe4000001ff00 */
[----:B------:R-:W-:Y:S02]  /*57f0*/  @P1 LOP3.LUT R0, R0, 0x1, RZ, 0xc0, !PT ;  /* 0x0000000100001812 */ /* 0x000fe400078ec0ff */
[----:B------:R-:W-:Y:S02]  /*5800*/  CS2R R154, SRZ ;  /* 0x00000000009a7805 */ /* 0x000fe4000001ff00 */
[----:B------:R-:W-:Y:S02]  /*5810*/  SHF.L.U32 R2, R183, 0x1f, RZ ;  /* 0x0000001fb7027819 */ /* 0x000fe400000006ff */
[----:B------:R-:W-:Y:S02]  /*5820*/  CS2R R152, SRZ ;  /* 0x0000000000987805 */ /* 0x000fe4000001ff00 */
[----:B------:R-:W-:Y:S02]  /*5830*/  ISETP.NE.U32.OR P6, PT, R0, 0x1, !P1 ;  /* 0x000000010000780c */ /* 0x000fe40004fc5470 */
[----:B------:R-:W-:Y:S02]  /*5840*/  CS2R R150, SRZ ;  /* 0x0000000000967805 */ /* 0x000fe4000001ff00 */
[----:B------:R-:W-:Y:S02]  /*5850*/  PLOP3.LUT P2, PT, PT, PT, UP1, 0x80, 0x8 ;  /* 0x000000000008781c */ /* 0x000fe40003f4f018 */
[----:B------:R-:W-:Y:S02]  /*5860*/  CS2R R148, SRZ ;  /* 0x0000000000947805 */ /* 0x000fe4000001ff00 */
[----:B------:R-:W-:Y:S02]  /*5870*/  SEL R0, RZ, 0xffffffff, P4 ;  /* 0xffffffffff007807 */ /* 0x000fe40002000000 */
[----:B------:R-:W-:Y:S03]  /*5880*/  P2R R198, PR, RZ, 0x40 ;  /* 0x00000040ffc67803 */ /* 0x000fe60000000000 */
[----:B------:R-:W-:Y:S04]  /*5890*/  @P6 SHF.L.U32 R4, R180, 0x1f, RZ ;  /* 0x0000001fb4046819 */ /* 0x000fe800000006ff */
[----:B------:R-:W-:Y:S01]  /*58a0*/  @P2 SEL R0, R5, R0, !P3 ;  /* 0x0000000005002207 */ /* 0x000fe20005800000 */
[----:B------:R-:W1:Y:S03]  /*58b0*/  @P6 SYNCS.PHASECHK.TRANS64.TRYWAIT P1, [R3+URZ+0x70], R4 ;  /* 0x00007004030065a7 */ /* 0x000e6600080211ff */
[----:B------:R-:W-:Y:S04]  /*58c0*/  LOP3.LUT R0, R0, 0x1, RZ, 0xc0, !PT ;  /* 0x0000000100007812 */ /* 0x000fe800078ec0ff */
[----:B------:R-:W-:Y:S04]  /*58d0*/  ISETP.NE.U32.AND P5, PT, R0, 0x1, PT ;  /* 0x000000010000780c */ /* 0x000fe80003fa5070 */
[----:B------:R-:W-:Y:S01]  /*58e0*/  P2R R197, PR, RZ, 0x20 ;  /* 0x00000020ffc57803 */ /* 0x000fe20000000000 */
[----:B------:R3:W4:Y:S01]  /*58f0*/  SYNCS.PHASECHK.TRANS64.TRYWAIT P0, [R193+URZ+0xe0], R2 ;  /* 0x0000e002c10075a7 */ /* 0x00072200080011ff */
[----:B-1----:R-:W-:Y:S01]  /*5900*/  @P6 SEL R196, RZ, 0x1, !P1 ;  /* 0x00000001ffc46807 */ /* 0x002fe20004800000 */
[----:B---3--:R-:W-:Y:S06]  /*5910*/  @!P6 BRA `(.L_x_92) ;  /* 0x00000000009ce947 */ /* 0x008fec0003800000 */
[----:B------:R-:W-:Y:S01]  /*5920*/  @P5 IMAD R6, R181, 0x2000, R186 ;  /* 0x00002000b5065824 */ /* 0x000fe200078e02ba */
[----:B------:R-:W-:Y:S01]  /*5930*/  ISETP.NE.AND P1, PT, R196, RZ, PT ;  /* 0x000000ffc400720c */ /* 0x000fe20003f25270 */
[----:B------:R-:W-:Y:S01]  /*5940*/  BSSY B0, `(.L_x_93) ;  /* 0x0000010000007945 */ /* 0x000fe20003800000 */
[----:B------:R-:W-:Y:S01]  /*5950*/  CS2R R150, SRZ ;  /* 0x0000000000967805 */ /* 0x000fe2000001ff00 */
[--C-:B------:R-:W-:Y:S01]  /*5960*/  @P5 IMAD R7, R187, -0x10, R6.reuse ;  /* 0xfffffff0bb075824 */ /* 0x100fe200078e0206 */
[----:B------:R-:W-:Y:S01]  /*5970*/  CS2R R148, SRZ ;  /* 0x0000000000947805 */ /* 0x000fe2000001ff00 */
[----:B------:R-:W-:Y:S01]  /*5980*/  @P5 IMAD R5, R185, -0x10, R6 ;  /* 0xfffffff0b9055824 */ /* 0x000fe200078e0206 */
[----:B------:R-:W-:Y:S01]  /*5990*/  CS2R R158, SRZ ;  /* 0x00000000009e7805 */ /* 0x000fe2000001ff00 */
[----:B------:R-:W-:Y:S01]  /*59a0*/  @P5 IMAD R4, R184, 0x10, R7 ;  /* 0x00000010b8045824 */ /* 0x000fe200078e0207 */
[----:B------:R-:W-:Y:S02]  /*59b0*/  CS2R R156, SRZ ;  /* 0x00000000009c7805 */ /* 0x000fe4000001ff00 */
[----:B------:R-:W-:Y:S02]  /*59c0*/  CS2R R154, SRZ ;  /* 0x00000000009a7805 */ /* 0x000fe4000001ff00 */
[----:B------:R-:W-:Y:S02]  /*59d0*/  CS2R R152, SRZ ;  /* 0x0000000000987805 */ /* 0x000fe4000001ff00 */
[----:B------:R-:W-:Y:S02]  /*59e0*/  CS2R R162, SRZ ;  /* 0x0000000000a27805 */ /* 0x000fe4000001ff00 */
[----:B------:R-:W-:Y:S01]  /*59f0*/  CS2R R160, SRZ ;  /* 0x0000000000a07805 */ /* 0x000fe2000001ff00 */
[----:B------:R-:W-:Y:S06]  /*5a00*/  @P1 BRA `(.L_x_94) ;  /* 0x00000000000c1947 */ /* 0x000fec0003800000 */
[----:B------:R-:W-:Y:S04]  /*5a10*/  SHF.L.U32 R0, R180, 0x1f, RZ ;  /* 0x0000001fb4007819 */ /* 0x000fe800000006ff */
[----:B------:R-:W1:Y:S02]  /*5a20*/  SYNCS.PHASECHK.TRANS64.TRYWAIT P1, [R3+URZ+0x70], R0 ;  /* 0x00007000030075a7 */ /* 0x000e6400080211ff */
[----:B-1----:R-:W-:Y:S05]  /*5a30*/  @!P1 BRA `(.L_x_95) ;  /* 0x00000060007c9947 */ /* 0x002fea0003800000 */
.L_x_94:
[----:B------:R-:W-:Y:S05]  /*5a40*/  BSYNC B0 ;  /* 0x0000000000007941 */ /* 0x000fea0003800000 */
.L_x_93:
[----:B------:R-:W-:Y:S01]  /*5a50*/  ISETP.NE.AND P1, PT, R197, RZ, PT ;  /* 0x000000ffc500720c */ /* 0x000fe20003f25270 */
[----:B-1----:R-:W-:Y:S02]  /*5a60*/  VIADD R3, R3, 0x90 ;  /* 0x0000009003037836 */ /* 0x002fe40000000000 */
[----:B------:R-:W-:Y:S02]  /*5a70*/  IMAD.U32 R0, RZ, RZ, UR37 ;  /* 0x00000025ff007e24 */ /* 0x000fe4000f8e00ff */
[----:B------:R-:W-:Y:S03]  /*5a80*/  VIADD R181, R181, 0x1 ;  /* 0x00000001b5b57836 */ /* 0x000fe60000000000 */
[----:B------:R-:W-:Y:S05]  /*5a90*/  PRMT R0, R0, 0x654, R3 ;  /* 0x0000065400007816 */ /* 0x000fea0000000003 */
[----:B------:R1:W3:Y:S04]  /*5aa0*/  @P1 LDS.128 R148, [R6] ;  /* 0x0000000006941984 */ /* 0x0002e80000000c00 */
[----:B------:R1:W1:Y:S04]  /*5ab0*/  @P1 LDS.128 R156, [R5+0x20] ;  /* 0x00002000059c1984 */ /* 0x0002680000000c00 */
[----:B------:R1:W1:Y:S04]  /*5ac0*/  @P1 LDS.128 R152, [R7+0x10] ;  /* 0x0000100007981984 */ /* 0x0002680000000c00 */
[----:B------:R1:W1:Y:S01]  /*5ad0*/  @P1 LDS.128 R160, [R4+0x10] ;  /* 0x0000100004a01984 */ /* 0x0002620000000c00 */
[C---:B------:R-:W-:Y:S01]  /*5ae0*/  ISETP.NE.AND P1, PT, R181.reuse, 0x4, PT ;  /* 0x00000004b500780c */ /* 0x040fe20003f25270 */
[----:B------:R-:W-:Y:S01]  /*5af0*/  @!PT LDS RZ, [RZ] ;  /* 0x00000000fffff984 */ /* 0x000fe20000000800 */
[----:B------:R-:W-:Y:S01]  /*5b00*/  @!PT LDS RZ, [RZ] ;  /* 0x00000000fffff984 */ /* 0x000fe20000000800 */
[----:B------:R-:W-:Y:S01]  /*5b10*/  @!PT LDS RZ, [RZ] ;  /* 0x00000000fffff984 */ /* 0x000fe20000000800 */
[----:B------:R-:W-:Y:S01]  /*5b20*/  @!PT LDS RZ, [RZ] ;  /* 0x00000000fffff984 */ /* 0x000fe20000000800 */
[----:B------:R5:W-:Y:S06]  /*5b30*/  MEMBAR.ALL.CTA ;  /* 0x0000000000007992 */ /* 0x000bec0000008000 */
[----:B-----5:R-:W5:Y:S01]  /*5b40*/  FENCE.VIEW.ASYNC.S ;  /* 0x00000000000073c6 */ /* 0x020f620000000000 */
[----:B------:R-:W-:Y:S02]  /*5b50*/  SEL R3, RZ, 0x1, P1 ;  /* 0x00000001ff037807 */ /* 0x000fe40000800000 */
[----:B------:R-:W-:Y:S02]  /*5b60*/  SEL R181, R181, RZ, P1 ;  /* 0x000000ffb5b57207 */ /* 0x000fe40000800000 */
[----:B------:R-:W-:Y:S01]  /*5b70*/  LOP3.LUT R180, R180, R3, RZ, 0x3c, !PT ;  /* 0x00000003b4b47212 */ /* 0x000fe200078e3cff */
[----:B-----5:R1:W-:Y:S06]  /*5b80*/  SYNCS.ARRIVE.TRANS64.RED.A1T0 RZ, [R0+URZ], RZ ;  /* 0x000000ff00ff79a7 */ /* 0x0203ec00081004ff */
.L_x_92:
[----:B------:R-:W-:Y:S05]  /*5b90*/  BSYNC B1 ;  /* 0x0000000000017941 */ /* 0x000fea0003800000 */
.L_x_91:
[----:B-1----:R-:W-:Y:S04]  /*5ba0*/  SHF.R.U32.HI R0, RZ, 0x15, R80 ;  /* 0x00000015ff007819 */ /* 0x002fe80000011650 */
[----:B------:R-:W-:Y:S01]  /*5bb0*/  LOP3.LUT P1, RZ, R0, 0x3, R173, 0x48, !PT ;  /* 0x0000000300ff7812 */ /* 0x000fe200078248ad */
[----:B------:R-:W-:Y:S01]  /*5bc0*/  @!UPT UIADD3 URZ, UPT, UPT, URZ, URZ, URZ ;  /* 0x000000fffffff290 */ /* 0x000fe2000fffe0ff */
[----:B----4-:R-:W-:Y:S11]  /*5bd0*/  @P0 BRA `(.L_x_96) ;  /* 0x0000000000080947 */ /* 0x010ff60003800000 */
[----:B------:R-:W1:Y:S02]  /*5be0*/  SYNCS.PHASECHK.TRANS64.TRYWAIT P0, [R193+URZ+0xe0], R2 ;  /* 0x0000e002c10075a7 */ /* 0x000e6400080011ff */
[----:B-1----:R-:W-:Y:S05]  /*5bf0*/  @!P0 BRA `(.L_x_97) ;  /* 0x0000006000208947 */ /* 0x002fea0003800000 */
.L_x_96:
[----:B------:R-:W-:Y:S04]  /*5c00*/  BSSY.RECONVERGENT B6, `(.L_x_98) ;  /* 0x0000012000067945 */ /* 0x000fe80003800200 */
[----:B------:R-:W-:Y:S05]  /*5c10*/  @!P1 BRA `(.L_x_99) ;  /* 0x0000000000409947 */ /* 0x000fea0003800000 */
[----:B------:R-:W4:Y:S01]  /*5c20*/  LDCU.64 UR8, c[0x4][0x78] ;  /* 0x01000f00ff0877ac */ /* 0x000f220008000a00 */
[----:B------:R-:W-:Y:S01]  /*5c30*/  MOV R3, 0x0 ;  /* 0x0000000000037802 */ /* 0x000fe20000000f00 */
[----:B------:R-:W-:Y:S02]  /*5c40*/  HFMA2 R12, -RZ, RZ, 0, 5.9604644775390625e-08 ;  /* 0x00000001ff0c7431 */ /* 0x000fe400000001ff */
[----:B------:R-:W-:Y:S02]  /*5c50*/  IMAD.MOV.U32 R8, RZ, RZ, 0x192 ;  /* 0x00000192ff087424 */ /* 0x000fe400078e00ff */
[----:B------:R-:W-:Y:S01]  /*5c60*/  IMAD.MOV.U32 R13, RZ, RZ, RZ ;  /* 0x000000ffff0d7224 */ /* 0x000fe200078e00ff */
[----:B------:R-:W5:Y:S01]  /*5c70*/  LDCU.64 UR6, c[0x4][0x80] ;  /* 0x01001000ff0677ac */ /* 0x000f620008000a00 */
[----:B-1----:R-:W1:Y:S01]  /*5c80*/  LDC.64 R2, c[0x4][R3] ;  /* 0x0100000003027b82 */ /* 0x002e620000000a00 */
[----:B------:R-:W2:Y:S01]  /*5c90*/  LDCU.64 UR4, c[0x4][0x18] ;  /* 0x01000300ff0477ac */ /* 0x000ea20008000a00 */
[----:B----4-:R-:W-:Y:S01]  /*5ca0*/  MOV R5, UR9 ;  /* 0x0000000900057c02 */ /* 0x010fe20008000f00 */
[----:B------:R-:W-:Y:S01]  /*5cb0*/  IMAD.U32 R4, RZ, RZ, UR8 ;  /* 0x00000008ff047e24 */ /* 0x000fe2000f8e00ff */
[----:B-----5:R-:W-:Y:S01]  /*5cc0*/  MOV R7, UR7 ;  /* 0x0000000700077c02 */ /* 0x020fe20008000f00 */
[----:B------:R-:W-:Y:S01]  /*5cd0*/  IMAD.U32 R6, RZ, RZ, UR6 ;  /* 0x00000006ff067e24 */ /* 0x000fe2000f8e00ff */
[----:B--2---:R-:W-:Y:S01]  /*5ce0*/  MOV R11, UR5 ;  /* 0x00000005000b7c02 */ /* 0x004fe20008000f00 */
[----:B------:R-:W-:Y:S02]  /*5cf0*/  IMAD.U32 R10, RZ, RZ, UR4 ;  /* 0x00000004ff0a7e24 */ /* 0x000fe4000f8e00ff */
[----:B------:R-:W-:Y:S07]  /*5d00*/  LEPC R20, `(.L_x_99) ;  /* 0x000000001014794e */ /* 0x000fee0000000000 */
[----:B-1-3--:R-:W-:Y:S05]  /*5d10*/  CALL.ABS.NOINC R2 ;  /* 0x0000000002007343 */ /* 0x00afea0003c00000 */
.L_x_99:
[----:B------:R-:W-:Y:S05]  /*5d20*/  BSYNC.RECONVERGENT B6 ;  /* 0x0000000000067941 */ /* 0x000fea0003800200 */
.L_x_98:
[-C--:B---3--:R-:W-:Y:S01]  /*5d30*/  F2FP.F16.E4M3.UNPACK_B R83, R148.reuse ;  /* 0x00000094ff53723e */ /* 0x088fe200020006ff */
[----:B------:R-:W-:Y:S05]  /*5d40*/  WARPSYNC.ALL ;  /* 0x0000000000007948 */ /* 0x000fea0003800000 */
[----:B------:R-:W-:Y:S01]  /*5d50*/  R2UR UR4, R80 ;  /* 0x00000000500472ca */ /* 0x000fe200000e0000 */
[--C-:B------:R-:W-:Y:S01]  /*5d60*/  HADD2.F32 R82, -RZ, R83.reuse.H0_H0 ;  /* 0x20000053ff527230 */ /* 0x100fe20000004100 */
[----:B------:R-:W-:Y:S01]  /*5d70*/  F2FP.F16.E4M3.UNPACK_B R85, R148.H1 ;  /* 0x00000094ff55723e */ /* 0x000fe200030006ff */
[----:B------:R-:W-:Y:S01]  /*5d80*/  HADD2.F32 R83, -RZ, R83.H1_H1 ;  /* 0x30000053ff537230 */ /* 0x000fe20000004100 */
[-C--:B------:R-:W-:Y:S01]  /*5d90*/  F2FP.F16.E4M3.UNPACK_B R87, R149.reuse ;  /* 0x00000095ff57723e */ /* 0x080fe200020006ff */
[----:B------:R-:W-:Y:S01]  /*5da0*/  BSSY.RECONVERGENT B0, `(.L_x_100) ;  /* 0x000011d000007945 */ /* 0x000fe20003800200 */
[----:B------:R-:W-:Y:S01]  /*5db0*/  F2FP.F16.E4M3.UNPACK_B R89, R149.H1 ;  /* 0x00000095ff59723e */ /* 0x000fe200030006ff */
[----:B------:R-:W-:Y:S01]  /*5dc0*/  HADD2.F32 R84, -RZ, R85.H0_H0 ;  /* 0x20000055ff547230 */ /* 0x000fe20000004100 */
[-C--:B------:R-:W-:Y:S01]  /*5dd0*/  F2FP.F16.E4M3.UNPACK_B R91, R150.reuse ;  /* 0x00000096ff5b723e */ /* 0x080fe200020006ff */
[----:B------:R-:W-:Y:S01]  /*5de0*/  HADD2.F32 R88, -RZ, R87.H1_H1 ;  /* 0x30000057ff587230 */ /* 0x000fe20000004100 */
[----:B------:R-:W-:Y:S01]  /*5df0*/  F2FP.F16.E4M3.UNPACK_B R93, R150.H1 ;  /* 0x00000096ff5d723e */ /* 0x000fe200030006ff */
[----:B------:R-:W-:Y:S01]  /*5e00*/  HADD2.F32 R86, -RZ, R85.H1_H1 ;  /* 0x30000055ff567230 */ /* 0x000fe20000004100 */
[-C--:B------:R-:W-:Y:S01]  /*5e10*/  F2FP.F16.E4M3.UNPACK_B R95, R151.reuse ;  /* 0x00000097ff5f723e */ /* 0x080fe200020006ff */
[----:B------:R-:W2:Y:S01]  /*5e20*/  LDTM.x64 R4, tmem[UR4] ;  /* 0x00000004000479ee */ /* 0x000ea20008340000 */
[----:B------:R-:W-:Y:S01]  /*5e30*/  F2FP.F16.E4M3.UNPACK_B R97, R151.H1 ;  /* 0x00000097ff61723e */ /* 0x000fe200030006ff */
[----:B------:R-:W-:Y:S01]  /*5e40*/  HADD2.F32 R85, -RZ, R87.H0_H0 ;  /* 0x20000057ff557230 */ /* 0x000fe20000004100 */
[-C--:B------:R-:W-:Y:S01]  /*5e50*/  F2FP.F16.E4M3.UNPACK_B R99, R152.reuse ;  /* 0x00000098ff63723e */ /* 0x080fe200020006ff */
[----:B------:R-:W-:Y:S01]  /*5e60*/  HADD2.F32 R87, -RZ, R89.H0_H0 ;  /* 0x20000059ff577230 */ /* 0x000fe20000004100 */
[----:B------:R-:W-:Y:S01]  /*5e70*/  F2FP.F16.E4M3.UNPACK_B R101, R152.H1 ;  /* 0x00000098ff65723e */ /* 0x000fe200030006ff */
[----:B------:R-:W-:Y:S01]  /*5e80*/  HADD2.F32 R92, -RZ, R91.H1_H1 ;  /* 0x3000005bff5c7230 */ /* 0x000fe20000004100 */
[----:B------:R-:W-:Y:S01]  /*5e90*/  SHF.L.U32 R199, R176, 0x4, RZ ;  /* 0x00000004b0c77819 */ /* 0x000fe200000006ff */
[----:B------:R-:W-:Y:S01]  /*5ea0*/  HADD2.F32 R96, -RZ, R95.H1_H1 ;  /* 0x3000005fff607230 */ /* 0x000fe20000004100 */
[----:B------:R-:W-:Y:S01]  /*5eb0*/  SHF.L.U32 R207, R175, 0x4, RZ ;  /* 0x00000004afcf7819 */ /* 0x000fe200000006ff */
[----:B------:R-:W-:Y:S01]  /*5ec0*/  HADD2.F32 R100, -RZ, R99.H1_H1 ;  /* 0x30000063ff647230 */ /* 0x000fe20000004100 */
[----:B------:R-:W-:Y:S01]  /*5ed0*/  IADD3 R192, PT, PT, R186, R199, RZ ;  /* 0x000000c7bac07210 */ /* 0x000fe20007ffe0ff */
[----:B------:R-:W-:Y:S01]  /*5ee0*/  HADD2.F32 R90, -RZ, R89.H1_H1 ;  /* 0x30000059ff5a7230 */ /* 0x000fe20000004100 */
[----:B------:R-:W-:Y:S01]  /*5ef0*/  SHF.L.U32 R205, R184, 0x4, RZ ;  /* 0x00000004b8cd7819 */ /* 0x000fe200000006ff */
[----:B------:R-:W-:Y:S01]  /*5f00*/  HADD2.F32 R89, -RZ, R91.H0_H0 ;  /* 0x2000005bff597230 */ /* 0x000fe20000004100 */
[-C--:B------:R-:W-:Y:S01]  /*5f10*/  F2FP.F16.E4M3.UNPACK_B R103, R153.reuse ;  /* 0x00000099ff67723e */ /* 0x080fe200020006ff */
[--C-:B------:R-:W-:Y:S01]  /*5f20*/  HADD2.F32 R91, -RZ, R93.reuse.H0_H0 ;  /* 0x2000005dff5b7230 */ /* 0x100fe20000004100 */
[----:B------:R-:W-:Y:S01]  /*5f30*/  IADD3 R194, PT, PT, R205, R192, RZ ;  /* 0x000000c0cdc27210 */ /* 0x000fe20007ffe0ff */
[----:B------:R-:W-:Y:S01]  /*5f40*/  HADD2.F32 R94, -RZ, R93.H1_H1 ;  /* 0x3000005dff5e7230 */ /* 0x000fe20000004100 */
[----:B------:R-:W-:Y:S01]  /*5f50*/  F2FP.F16.E4M3.UNPACK_B R105, R153.H1 ;  /* 0x00000099ff69723e */ /* 0x000fe200030006ff */
[----:B------:R-:W-:Y:S01]  /*5f60*/  HADD2.F32 R93, -RZ, R95.H0_H0 ;  /* 0x2000005fff5d7230 */ /* 0x000fe20000004100 */
[-C--:B------:R-:W-:Y:S01]  /*5f70*/  F2FP.F16.E4M3.UNPACK_B R107, R154.reuse ;  /* 0x0000009aff6b723e */ /* 0x080fe200020006ff */
[----:B------:R-:W-:Y:S01]  /*5f80*/  HADD2.F32 R104, -RZ, R103.H1_H1 ;  /* 0x30000067ff687230 */ /* 0x000fe20000004100 */
[----:B------:R-:W-:Y:S01]  /*5f90*/  F2FP.F16.E4M3.UNPACK_B R109, R154.H1 ;  /* 0x0000009aff6d723e */ /* 0x000fe200030006ff */
[C---:B--2---:R-:W-:Y:S01]  /*5fa0*/  FMUL R0, R78.reuse, R4 ;  /* 0x000000044e007220 */ /* 0x044fe20000400000 */
[C---:B-1----:R-:W-:Y:S01]  /*5fb0*/  FMUL R2, R78.reuse, R5 ;  /* 0x000000054e027220 */ /* 0x042fe20000400000 */
[C---:B------:R-:W-:Y:S01]  /*5fc0*/  FMUL R4, R78.reuse, R8 ;  /* 0x000000084e047220 */ /* 0x040fe20000400000 */
[C---:B------:R-:W-:Y:S01]  /*5fd0*/  FMUL R5, R78.reuse, R9 ;  /* 0x000000094e057220 */ /* 0x040fe20000400000 */
[C---:B------:R-:W-:Y:S01]  /*5fe0*/  FFMA R0, R81.reuse, R82, R0 ;  /* 0x0000005251007223 */ /* 0x040fe20000000000 */
[C---:B------:R-:W-:Y:S01]  /*5ff0*/  FFMA R2, R81.reuse, R83, R2 ;  /* 0x0000005351027223 */ /* 0x040fe20000000002 */
[C---:B------:R-:W-:Y:S01]  /*6000*/  FMUL R8, R78.reuse, R12 ;  /* 0x0000000c4e087220 */ /* 0x040fe20000400000 */
[C---:B------:R-:W-:Y:S01]  /*6010*/  FMUL R9, R78.reuse, R13 ;  /* 0x0000000d4e097220 */ /* 0x040fe20000400000 */
[C---:B------:R-:W-:Y:S01]  /*6020*/  FMUL R12, R78.reuse, R16 ;  /* 0x000000104e0c7220 */ /* 0x040fe20000400000 */
[C---:B------:R-:W-:Y:S01]  /*6030*/  FMUL R13, R78.reuse, R17 ;  /* 0x000000114e0d7220 */ /* 0x040fe20000400000 */
[C---:B------:R-:W-:Y:S01]  /*6040*/  FMUL R16, R78.reuse, R20 ;  /* 0x000000144e107220 */ /* 0x040fe20000400000 */
[C---:B------:R-:W-:Y:S01]  /*6050*/  FMUL R17, R78.reuse, R21 ;  /* 0x000000154e117220 */ /* 0x040fe20000400000 */
[C---:B------:R-:W-:Y:S01]  /*6060*/  FMUL R20, R78.reuse, R24 ;  /* 0x000000184e147220 */ /* 0x040fe20000400000 */
[C---:B------:R-:W-:Y:S01]  /*6070*/  FMUL R21, R78.reuse, R25 ;  /* 0x000000194e157220 */ /* 0x040fe20000400000 */
[----:B------:R-:W-:Y:S02]  /*6080*/  HADD2.F32 R108, -RZ, R107.H1_H1 ;  /* 0x3000006bff6c7230 */ /* 0x000fe40000004100 */
[C---:B------:R-:W-:Y:S01]  /*6090*/  FMUL R24, R78.reuse, R28 ;  /* 0x0000001c4e187220 */ /* 0x040fe20000400000 */
[C---:B------:R-:W-:Y:S01]  /*60a0*/  FMUL R25, R78.reuse, R29 ;  /* 0x0000001d4e197220 */ /* 0x040fe20000400000 */
[C---:B------:R-:W-:Y:S01]  /*60b0*/  FMUL R28, R78.reuse, R32 ;  /* 0x000000204e1c7220 */ /* 0x040fe20000400000 */
[C---:B------:R-:W-:Y:S01]  /*60c0*/  FMUL R29, R78.reuse, R33 ;  /* 0x000000214e1d7220 */ /* 0x040fe20000400000 */
[C---:B------:R-:W-:Y:S01]  /*60d0*/  FMUL R32, R78.reuse, R36 ;  /* 0x000000244e207220 */ /* 0x040fe20000400000 */
[----:B------:R-:W-:Y:S01]  /*60e0*/  F2FP.F16.E4M3.UNPACK_B R111, R155 ;  /* 0x0000009bff6f723e */ /* 0x000fe200020006ff */
[C---:B------:R-:W-:Y:S01]  /*60f0*/  FMUL R33, R78.reuse, R37 ;  /* 0x000000254e217220 */ /* 0x040fe20000400000 */
[C---:B------:R-:W-:Y:S01]  /*6100*/  FMUL R36, R78.reuse, R40 ;  /* 0x000000284e247220 */ /* 0x040fe20000400000 */
[----:B------:R-:W-:Y:S01]  /*6110*/  F2FP.F16.E4M3.UNPACK_B R113, R155.H1 ;  /* 0x0000009bff71723e */ /* 0x000fe200030006ff */
[C---:B------:R-:W-:Y:S01]  /*6120*/  FMUL R37, R78.reuse, R41 ;  /* 0x000000294e257220 */ /* 0x040fe20000400000 */
[----:B------:R-:W-:Y:S02]  /*6130*/  HADD2.F32 R112, -RZ, R111.H1_H1 ;  /* 0x3000006fff707230 */ /* 0x000fe40000004100 */
        /* <DEDUP_REMOVED lines=26> */
[C---:B------:R-:W-:Y:S01]  /*62e0*/  FFMA R3, R81.reuse, R84, R3 ;  /* 0x0000005451037223 */ /* 0x040fe20000000003 */
[C---:B------:R-:W-:Y:S01]  /*62f0*/  FFMA R7, R81.reuse, R86, R7 ;  /* 0x0000005651077223 */ /* 0x040fe20000000007 */
[----:B------:R-:W-:Y:S01]  /*6300*/  F2FP.F16.E4M3.UNPACK_B R131, R160 ;  /* 0x000000a0ff83723e */ /* 0x000fe200020006ff */
[C---:B------:R-:W-:Y:S01]  /*6310*/  FFMA R4, R81.reuse, R85, R4 ;  /* 0x0000005551047223 */ /* 0x040fe20000000004 */
[C---:B------:R-:W-:Y:S01]  /*6320*/  FFMA R5, R81.reuse, R88, R5 ;  /* 0x0000005851057223 */ /* 0x040fe20000000005 */
[----:B------:R-:W-:Y:S01]  /*6330*/  F2FP.F16.E4M3.UNPACK_B R133, R160.H1 ;  /* 0x000000a0ff85723e */ /* 0x000fe200030006ff */
[----:B------:R-:W-:Y:S01]  /*6340*/  FFMA R6, R81, R87, R6 ;  /* 0x0000005751067223 */ /* 0x000fe20000000006 */
[----:B------:R-:W-:Y:S01]  /*6350*/  F2FP.SATFINITE.E4M3.F32.PACK_AB_MERGE_C R195, R7, R3, RZ ;  /* 0x0000000307c3723e */ /* 0x000fe200048070ff */
[----:B------:R-:W-:Y:S02]  /*6360*/  HADD2.F32 R128, -RZ, R127.H1_H1 ;  /* 0x3000007fff807230 */ /* 0x000fe40000004100 */
[----:B------:R-:W-:Y:S01]  /*6370*/  FMUL R11, R78, R11 ;  /* 0x0000000b4e0b7220 */ /* 0x000fe20000400000 */
[----:B------:R-:W-:Y:S01]  /*6380*/  HADD2.F32 R132, -RZ, R131.H1_H1 ;  /* 0x30000083ff847230 */ /* 0x000fe20000004100 */
[----:B------:R-:W-:Y:S01]  /*6390*/  F2FP.SATFINITE.E4M3.F32.PACK_AB_MERGE_C R200, R2, R0, R195 ;  /* 0x0000000002c8723e */ /* 0x000fe200048070c3 */
[----:B------:R-:W-:Y:S01]  /*63a0*/  FMUL R10, R78, R14 ;  /* 0x0000000e4e0a7220 */ /* 0x000fe20000400000 */
[----:B------:R-:W-:Y:S01]  /*63b0*/  IADD3 R195, PT, PT, R186, R207, RZ ;  /* 0x000000cfbac37210 */ /* 0x000fe20007ffe0ff */
[C---:B------:R-:W-:Y:S01]  /*63c0*/  FFMA R11, R81.reuse, R90, R11 ;  /* 0x0000005a510b7223 */ /* 0x040fe2000000000b */
[C---:B------:R-:W-:Y:S01]  /*63d0*/  FFMA R8, R81.reuse, R89, R8 ;  /* 0x0000005951087223 */ /* 0x040fe20000000008 */
[C---:B------:R-:W-:Y:S01]  /*63e0*/  FFMA R9, R81.reuse, R92, R9 ;  /* 0x0000005c51097223 */ /* 0x040fe20000000009 */
[--C-:B------:R-:W-:Y:S02]  /*63f0*/  HADD2.F32 R95, -RZ, R97.reuse.H0_H0 ;  /* 0x20000061ff5f7230 */ /* 0x100fe40000004100 */
[----:B------:R-:W-:Y:S01]  /*6400*/  FFMA R10, R81, R91, R10 ;  /* 0x0000005b510a7223 */ /* 0x000fe2000000000a */
[----:B------:R-:W-:Y:S01]  /*6410*/  F2FP.SATFINITE.E4M3.F32.PACK_AB_MERGE_C R201, R11, R6, RZ ;  /* 0x000000060bc9723e */ /* 0x000fe200048070ff */
[C---:B------:R-:W-:Y:S01]  /*6420*/  FMUL R15, R78.reuse, R15 ;  /* 0x0000000f4e0f7220 */ /* 0x040fe20000400000 */
[----:B------:R-:W-:Y:S02]  /*6430*/  HADD2.F32 R98, -RZ, R97.H1_H1 ;  /* 0x30000061ff627230 */ /* 0x000fe40000004100 */
[C---:B------:R-:W-:Y:S01]  /*6440*/  FMUL R14, R78.reuse, R18 ;  /* 0x000000124e0e7220 */ /* 0x040fe20000400000 */
[----:B------:R-:W-:Y:S01]  /*6450*/  F2FP.SATFINITE.E4M3.F32.PACK_AB_MERGE_C R201, R5, R4, R201 ;  /* 0x0000000405c9723e */ /* 0x000fe200048070c9 */
[----:B------:R-:W-:Y:S02]  /*6460*/  HADD2.F32 R97, -RZ, R99.H0_H0 ;  /* 0x20000063ff617230 */ /* 0x000fe40000004100 */
[C---:B------:R-:W-:Y:S01]  /*6470*/  FFMA R15, R81.reuse, R94, R15 ;  /* 0x0000005e510f7223 */ /* 0x040fe2000000000f */
[C---:B------:R-:W-:Y:S01]  /*6480*/  FFMA R12, R81.reuse, R93, R12 ;  /* 0x0000005d510c7223 */ /* 0x040fe2000000000c */
[----:B------:R-:W-:Y:S01]  /*6490*/  FFMA R13, R81, R96, R13 ;  /* 0x00000060510d7223 */ /* 0x000fe2000000000d */
[----:B------:R-:W-:Y:S01]  /*64a0*/  F2FP.F16.E4M3.UNPACK_B R135, R161 ;  /* 0x000000a1ff87723e */ /* 0x000fe200020006ff */
[--C-:B------:R-:W-:Y:S01]  /*64b0*/  HADD2.F32 R99, -RZ, R101.reuse.H0_H0 ;  /* 0x20000065ff637230 */ /* 0x100fe20000004100 */
[----:B------:R-:W-:Y:S01]  /*64c0*/  F2FP.SATFINITE.E4M3.F32.PACK_AB_MERGE_C R202, R15, R10, RZ ;  /* 0x0000000a0fca723e */ /* 0x000fe200048070ff */
[----:B------:R-:W-:Y:S01]  /*64d0*/  FFMA R14, R81, R95, R14 ;  /* 0x0000005f510e7223 */ /* 0x000fe2000000000e */
[C---:B------:R-:W-:Y:S01]  /*64e0*/  FMUL R19, R78.reuse, R19 ;  /* 0x000000134e137220 */ /* 0x040fe20000400000 */
[----:B------:R-:W-:Y:S01]  /*64f0*/  HADD2.F32 R102, -RZ, R101.H1_H1 ;  /* 0x30000065ff667230 */ /* 0x000fe20000004100 */
[----:B------:R-:W-:Y:S01]  /*6500*/  F2FP.SATFINITE.E4M3.F32.PACK_AB_MERGE_C R202, R9, R8, R202 ;  /* 0x0000000809ca723e */ /* 0x000fe200048070ca */
[----:B------:R-:W-:Y:S02]  /*6510*/  HADD2.F32 R101, -RZ, R103.H0_H0 ;  /* 0x20000067ff657230 */ /* 0x000fe40000004100 */
[C---:B------:R-:W-:Y:S01]  /*6520*/  FFMA R19, R81.reuse, R98, R19 ;  /* 0x0000006251137223 */ /* 0x040fe20000000013 */
[C---:B------:R-:W-:Y:S01]  /*6530*/  FFMA R16, R81.reuse, R97, R16 ;  /* 0x0000006151107223 */ /* 0x040fe20000000010 */
[----:B------:R-:W-:Y:S01]  /*6540*/  FFMA R17, R81, R100, R17 ;  /* 0x0000006451117223 */ /* 0x000fe20000000011 */
[----:B------:R-:W-:Y:S02]  /*6550*/  HADD2.F32 R136, -RZ, R135.H1_H1 ;  /* 0x30000087ff887230 */ /* 0x000fe40000004100 */
[C---:B------:R-:W-:Y:S01]  /*6560*/  FMUL R18, R78.reuse, R22 ;  /* 0x000000164e127220 */ /* 0x040fe20000400000 */
[----:B------:R-:W-:Y:S01]  /*6570*/  F2FP.F16.E4M3.UNPACK_B R137, R161.H1 ;  /* 0x000000a1ff89723e */ /* 0x000fe200030006ff */
[C---:B------:R-:W-:Y:S01]  /*6580*/  FMUL R23, R78.reuse, R23 ;  /* 0x000000174e177220 */ /* 0x040fe20000400000 */
[--C-:B------:R-:W-:Y:S01]  /*6590*/  HADD2.F32 R103, -RZ, R105.reuse.H0_H0 ;  /* 0x20000069ff677230 */ /* 0x100fe20000004100 */
[----:B------:R-:W-:Y:S01]  /*65a0*/  F2FP.SATFINITE.E4M3.F32.PACK_AB_MERGE_C R203, R19, R14, RZ ;  /* 0x0000000e13cb723e */ /* 0x000fe200048070ff */
[C---:B------:R-:W-:Y:S01]  /*65b0*/  FFMA R18, R81.reuse, R99, R18 ;  /* 0x0000006351127223 */ /* 0x040fe20000000012 */
[C---:B------:R-:W-:Y:S01]  /*65c0*/  FFMA R23, R81.reuse, R102, R23 ;  /* 0x0000006651177223 */ /* 0x040fe20000000017 */
[----:B------:R-:W-:Y:S01]  /*65d0*/  FFMA R20, R81, R101, R20 ;  /* 0x0000006551147223 */ /* 0x000fe20000000014 */
[----:B------:R-:W-:Y:S01]  /*65e0*/  F2FP.F16.E4M3.UNPACK_B R139, R162 ;  /* 0x000000a2ff8b723e */ /* 0x000fe200020006ff */
[----:B------:R-:W-:Y:S01]  /*65f0*/  HADD2.F32 R106, -RZ, R105.H1_H1 ;  /* 0x30000069ff6a7230 */ /* 0x000fe20000004100 */
[----:B------:R-:W-:Y:S01]  /*6600*/  F2FP.SATFINITE.E4M3.F32.PACK_AB_MERGE_C R203, R13, R12, R203 ;  /* 0x0000000c0dcb723e */ /* 0x000fe200048070cb */
[----:B------:R-:W-:Y:S01]  /*6610*/  FFMA R21, R81, R104, R21 ;  /* 0x0000006851157223 */ /* 0x000fe20000000015 */
[----:B------:R-:W-:Y:S01]  /*6620*/  F2FP.SATFINITE.E4M3.F32.PACK_AB_MERGE_C R208, R23, R18, RZ ;  /* 0x0000001217d0723e */ /* 0x000fe200048070ff */
[----:B------:R-:W-:Y:S02]  /*6630*/  HADD2.F32 R105, -RZ, R107.H0_H0 ;  /* 0x2000006bff697230 */ /* 0x000fe40000004100 */
[C---:B------:R-:W-:Y:S01]  /*6640*/  FMUL R22, R78.reuse, R26 ;  /* 0x0000001a4e167220 */ /* 0x040fe20000400000 */
[----:B------:R1:W-:Y:S01]  /*6650*/  STS.128 [R172+UR49+0x8200], R200 ;  /* 0x008200c8ac007988 */ /* 0x0003e20008000c31 */
[----:B------:R-:W-:Y:S01]  /*6660*/  F2FP.SATFINITE.E4M3.F32.PACK_AB_MERGE_C R208, R17, R16, R208 ;  /* 0x0000001011d0723e */ /* 0x000fe200048070d0 */
[----:B------:R-:W-:Y:S02]  /*6670*/  HADD2.F32 R140, -RZ, R139.H1_H1 ;  /* 0x3000008bff8c7230 */ /* 0x000fe40000004100 */
[C---:B------:R-:W-:Y:S01]  /*6680*/  FFMA R22, R81.reuse, R103, R22 ;  /* 0x0000006751167223 */ /* 0x040fe20000000016 */
[C---:B------:R-:W-:Y:S01]  /*6690*/  FMUL R27, R78.reuse, R27 ;  /* 0x0000001b4e1b7220 */ /* 0x040fe20000400000 */
[--C-:B------:R-:W-:Y:S02]  /*66a0*/  HADD2.F32 R107, -RZ, R109.reuse.H0_H0 ;  /* 0x2000006dff6b7230 */ /* 0x100fe40000004100 */
[C---:B------:R-:W-:Y:S01]  /*66b0*/  FMUL R26, R78.reuse, R30 ;  /* 0x0000001e4e1a7220 */ /* 0x040fe20000400000 */
[----:B------:R-:W-:Y:S02]  /*66c0*/  HADD2.F32 R110, -RZ, R109.H1_H1 ;  /* 0x3000006dff6e7230 */ /* 0x000fe40000004100 */
[C---:B------:R-:W-:Y:S01]  /*66d0*/  FFMA R27, R81.reuse, R106, R27 ;  /* 0x0000006a511b7223 */ /* 0x040fe2000000001b */
[C---:B------:R-:W-:Y:S01]  /*66e0*/  FFMA R24, R81.reuse, R105, R24 ;  /* 0x0000006951187223 */ /* 0x040fe20000000018 */
[----:B------:R-:W-:Y:S01]  /*66f0*/  FFMA R25, R81, R108, R25 ;  /* 0x0000006c51197223 */ /* 0x000fe20000000019 */
[----:B------:R-:W-:Y:S01]  /*6700*/  F2FP.F16.E4M3.UNPACK_B R141, R162.H1 ;  /* 0x000000a2ff8d723e */ /* 0x000fe200030006ff */
[----:B------:R-:W-:Y:S01]  /*6710*/  HADD2.F32 R109, -RZ, R111.H0_H0 ;  /* 0x2000006fff6d7230 */ /* 0x000fe20000004100 */
[----:B------:R-:W-:Y:S01]  /*6720*/  F2FP.SATFINITE.E4M3.F32.PACK_AB_MERGE_C R209, R27, R22, RZ ;  /* 0x000000161bd1723e */ /* 0x000fe200048070ff */
[----:B------:R-:W-:Y:S01]  /*6730*/  FFMA R26, R81, R107, R26 ;  /* 0x0000006b511a7223 */ /* 0x000fe2000000001a */
[C---:B------:R-:W-:Y:S01]  /*6740*/  FMUL R31, R78.reuse, R31 ;  /* 0x0000001f4e1f7220 */ /* 0x040fe20000400000 */
[--C-:B------:R-:W-:Y:S01]  /*6750*/  HADD2.F32 R111, -RZ, R113.reuse.H0_H0 ;  /* 0x20000071ff6f7230 */ /* 0x100fe20000004100 */
[----:B------:R-:W-:Y:S01]  /*6760*/  F2FP.SATFINITE.E4M3.F32.PACK_AB_MERGE_C R209, R21, R20, R209 ;  /* 0x0000001415d1723e */ /* 0x000fe200048070d1 */
[----:B------:R-:W-:Y:S02]  /*6770*/  HADD2.F32 R114, -RZ, R113.H1_H1 ;  /* 0x30000071ff727230 */ /* 0x000fe40000004100 */
[C---:B------:R-:W-:Y:S01]  /*6780*/  FFMA R31, R81.reuse, R110, R31 ;  /* 0x0000006e511f7223 */ /* 0x040fe2000000001f */
[C---:B------:R-:W-:Y:S01]  /*6790*/  FFMA R28, R81.reuse, R109, R28 ;  /* 0x0000006d511c7223 */ /* 0x040fe2000000001c */
[----:B------:R-:W-:Y:S01]  /*67a0*/  FFMA R29, R81, R112, R29 ;  /* 0x00000070511d7223 */ /* 0x000fe2000000001d */
[----:B------:R-:W-:Y:S02]  /*67b0*/  HADD2.F32 R113, -RZ, R115.H0_H0 ;  /* 0x20000073ff717230 */ /* 0x000fe40000004100 */
[C---:B------:R-:W-:Y:S01]  /*67c0*/  FMUL R30, R78.reuse, R34 ;  /* 0x000000224e1e7220 */ /* 0x040fe20000400000 */
[----:B------:R-:W-:Y:S01]  /*67d0*/  F2FP.F16.E4M3.UNPACK_B R143, R163 ;  /* 0x000000a3ff8f723e */ /* 0x000fe200020006ff */
[C---:B------:R-:W-:Y:S01]  /*67e0*/  FMUL R35, R78.reuse, R35 ;  /* 0x000000234e237220 */ /* 0x040fe20000400000 */
[----:B------:R-:W-:Y:S01]  /*67f0*/  HADD2.F32 R115, -RZ, R117.H0_H0 ;  /* 0x20000075ff737230 */ /* 0x000fe20000004100 */
[----:B------:R-:W-:Y:S01]  /*6800*/  F2FP.SATFINITE.E4M3.F32.PACK_AB_MERGE_C R210, R31, R26, RZ ;  /* 0x0000001a1fd2723e */ /* 0x000fe200048070ff */
[C---:B------:R-:W-:Y:S01]  /*6810*/  FFMA R30, R81.reuse, R111, R30 ;  /* 0x0000006f511e7223 */ /* 0x040fe2000000001e */
[C---:B------:R-:W-:Y:S01]  /*6820*/  FFMA R35, R81.reuse, R114, R35 ;  /* 0x0000007251237223 */ /* 0x040fe20000000023 */
[C---:B------:R-:W-:Y:S01]  /*6830*/  FFMA R32, R81.reuse, R113, R32 ;  /* 0x0000007151207223 */ /* 0x040fe20000000020 */
[----:B------:R-:W-:Y:S01]  /*6840*/  F2FP.F16.E4M3.UNPACK_B R145, R163.H1 ;  /* 0x000000a3ff91723e */ /* 0x000fe200030006ff */
[----:B------:R-:W-:Y:S01]  /*6850*/  FFMA R33, R81, R116, R33 ;  /* 0x0000007451217223 */ /* 0x000fe20000000021 */
[----:B------:R-:W-:Y:S01]  /*6860*/  F2FP.SATFINITE.E4M3.F32.PACK_AB_MERGE_C R210, R25, R24, R210 ;  /* 0x0000001819d2723e */ /* 0x000fe200048070d2 */
[----:B------:R-:W-:Y:S01]  /*6870*/  HADD2.F32 R144, -RZ, R143.H1_H1 ;  /* 0x3000008fff907230 */ /* 0x000fe20000004100 */
[----:B------:R-:W-:Y:S01]  /*6880*/  F2FP.SATFINITE.E4M3.F32.PACK_AB_MERGE_C R211, R35, R30, RZ ;  /* 0x0000001e23d3723e */ /* 0x000fe200048070ff */
[----:B------:R-:W-:Y:S02]  /*6890*/  HADD2.F32 R118, -RZ, R117.H1_H1 ;  /* 0x30000075ff767230 */ /* 0x000fe40000004100 */
[C---:B------:R-:W-:Y:S01]  /*68a0*/  FMUL R34, R78.reuse, R38 ;  /* 0x000000264e227220 */ /* 0x040fe20000400000 */
[----:B------:R-:W-:Y:S01]  /*68b0*/  HADD2.F32 R117, -RZ, R119.H0_H0 ;  /* 0x20000077ff757230 */ /* 0x000fe20000004100 */
[----:B------:R-:W-:Y:S01]  /*68c0*/  F2FP.SATFINITE.E4M3.F32.PACK_AB_MERGE_C R211, R29, R28, R211 ;  /* 0x0000001c1dd3723e */ /* 0x000fe200048070d3 */
[C---:B------:R-:W-:Y:S01]  /*68d0*/  FMUL R39, R78.reuse, R39 ;  /* 0x000000274e277220 */ /* 0x040fe20000400000 */
[--C-:B------:R-:W-:Y:S02]  /*68e0*/  HADD2.F32 R119, -RZ, R121.reuse.H0_H0 ;  /* 0x20000079ff777230 */ /* 0x100fe40000004100 */
[C---:B------:R-:W-:Y:S01]  /*68f0*/  FFMA R34, R81.reuse, R115, R34 ;  /* 0x0000007351227223 */ /* 0x040fe20000000022 */
[----:B------:R-:W-:Y:S01]  /*6900*/  HADD2.F32 R122, -RZ, R121.H1_H1 ;  /* 0x30000079ff7a7230 */ /* 0x000fe20000004100 */
[----:B------:R1:W-:Y:S01]  /*6910*/  STS.128 [R192+0x8010], R208 ;  /* 0x008010d0c0007388 */ /* 0x0003e20000000c00 */
[----:B------:R-:W-:Y:S02]  /*6920*/  HADD2.F32 R121, -RZ, R123.H0_H0 ;  /* 0x2000007bff797230 */ /* 0x000fe40000004100 */
[C---:B------:R-:W-:Y:S01]  /*6930*/  FFMA R39, R81.reuse, R118, R39 ;  /* 0x0000007651277223 */ /* 0x040fe20000000027 */
[C---:B------:R-:W-:Y:S01]  /*6940*/  FFMA R36, R81.reuse, R117, R36 ;  /* 0x0000007551247223 */ /* 0x040fe20000000024 */
[----:B------:R-:W-:Y:S01]  /*6950*/  FFMA R37, R81, R120, R37 ;  /* 0x0000007851257223 */ /* 0x000fe20000000025 */
[C---:B------:R-:W-:Y:S01]  /*6960*/  FMUL R38, R78.reuse, R42 ;  /* 0x0000002a4e267220 */ /* 0x040fe20000400000 */
[----:B------:R-:W-:Y:S01]  /*6970*/  ISETP.NE.AND P0, PT, R189, RZ, PT ;  /* 0x000000ffbd00720c */ /* 0x000fe20003f05270 */
[C---:B------:R-:W-:Y:S01]  /*6980*/  FMUL R43, R78.reuse, R43 ;  /* 0x0000002b4e2b7220 */ /* 0x040fe20000400000 */
[--C-:B------:R-:W-:Y:S01]  /*6990*/  HADD2.F32 R123, -RZ, R125.reuse.H0_H0 ;  /* 0x2000007dff7b7230 */ /* 0x100fe20000004100 */
[----:B------:R-:W-:Y:S01]  /*69a0*/  F2FP.SATFINITE.E4M3.F32.PACK_AB_MERGE_C R212, R39, R34, RZ ;  /* 0x0000002227d4723e */ /* 0x000fe200048070ff */
[C---:B------:R-:W-:Y:S01]  /*69b0*/  FFMA R38, R81.reuse, R119, R38 ;  /* 0x0000007751267223 */ /* 0x040fe20000000026 */
[C---:B------:R-:W-:Y:S01]  /*69c0*/  FFMA R43, R81.reuse, R122, R43 ;  /* 0x0000007a512b7223 */ /* 0x040fe2000000002b */
[----:B------:R-:W-:Y:S01]  /*69d0*/  FFMA R40, R81, R121, R40 ;  /* 0x0000007951287223 */ /* 0x000fe20000000028 */
[----:B------:R-:W-:Y:S01]  /*69e0*/  F2FP.SATFINITE.E4M3.F32.PACK_AB_MERGE_C R212, R33, R32, R212 ;  /* 0x0000002021d4723e */ /* 0x000fe200048070d4 */
[----:B------:R-:W-:Y:S01]  /*69f0*/  FFMA R41, R81, R124, R41 ;  /* 0x0000007c51297223 */ /* 0x000fe20000000029 */
[----:B------:R-:W-:Y:S01]  /*6a00*/  HADD2.F32 R126, -RZ, R125.H1_H1 ;  /* 0x3000007dff7e7230 */ /* 0x000fe20000004100 */
[----:B------:R-:W-:Y:S01]  /*6a10*/  F2FP.SATFINITE.E4M3.F32.PACK_AB_MERGE_C R213, R43, R38, RZ ;  /* 0x000000262bd5723e */ /* 0x000fe200048070ff */
[----:B------:R-:W-:Y:S02]  /*6a20*/  HADD2.F32 R125, -RZ, R127.H0_H0 ;  /* 0x2000007fff7d7230 */ /* 0x000fe40000004100 */
[C---:B------:R-:W-:Y:S01]  /*6a30*/  FMUL R42, R78.reuse, R46 ;  /* 0x0000002e4e2a7220 */ /* 0x040fe20000400000 */
[----:B------:R-:W-:Y:S01]  /*6a40*/  FMUL R47, R78, R47 ;  /* 0x0000002f4e2f7220 */ /* 0x000fe20000400000 */
[--C-:B------:R-:W-:Y:S01]  /*6a50*/  HADD2.F32 R127, -RZ, R129.reuse.H0_H0 ;  /* 0x20000081ff7f7230 */ /* 0x100fe20000004100 */
[----:B------:R-:W-:Y:S01]  /*6a60*/  F2FP.SATFINITE.E4M3.F32.PACK_AB_MERGE_C R213, R37, R36, R213 ;  /* 0x0000002425d5723e */ /* 0x000fe200048070d5 */
[C---:B------:R-:W-:Y:S01]  /*6a70*/  FFMA R42, R81.reuse, R123, R42 ;  /* 0x0000007b512a7223 */ /* 0x040fe2000000002a */
[C---:B------:R-:W-:Y:S01]  /*6a80*/  FFMA R47, R81.reuse, R126, R47 ;  /* 0x0000007e512f7223 */ /* 0x040fe2000000002f */
[C---:B------:R-:W-:Y:S01]  /*6a90*/  FFMA R44, R81.reuse, R125, R44 ;  /* 0x0000007d512c7223 */ /* 0x040fe2000000002c */
[----:B------:R-:W-:Y:S01]  /*6aa0*/  ISETP.NE.AND P6, PT, R198, RZ, PT ;  /* 0x000000ffc600720c */ /* 0x000fe20003fc5270 */
[----:B------:R-:W-:Y:S01]  /*6ab0*/  FFMA R45, R81, R128, R45 ;  /* 0x00000080512d7223 */ /* 0x000fe2000000002d */
[----:B------:R-:W-:Y:S01]  /*6ac0*/  HADD2.F32 R130, -RZ, R129.H1_H1 ;  /* 0x30000081ff827230 */ /* 0x000fe20000004100 */
[----:B------:R-:W-:Y:S01]  /*6ad0*/  F2FP.SATFINITE.E4M3.F32.PACK_AB_MERGE_C R214, R47, R42, RZ ;  /* 0x0000002a2fd6723e */ /* 0x000fe200048070ff */
[----:B------:R-:W-:Y:S02]  /*6ae0*/  HADD2.F32 R129, -RZ, R131.H0_H0 ;  /* 0x20000083ff817230 */ /* 0x000fe40000004100 */
[C---:B------:R-:W-:Y:S01]  /*6af0*/  FMUL R46, R78.reuse, R50 ;  /* 0x000000324e2e7220 */ /* 0x040fe20000400000 */
[C---:B------:R-:W-:Y:S01]  /*6b00*/  FMUL R51, R78.reuse, R51 ;  /* 0x000000334e337220 */ /* 0x040fe20000400000 */
[--C-:B------:R-:W-:Y:S02]  /*6b10*/  HADD2.F32 R131, -RZ, R133.reuse.H0_H0 ;  /* 0x20000085ff837230 */ /* 0x100fe40000004100 */
[C---:B------:R-:W-:Y:S01]  /*6b20*/  FMUL R50, R78.reuse, R54 ;  /* 0x000000364e327220 */ /* 0x040fe20000400000 */
[C---:B------:R-:W-:Y:S01]  /*6b30*/  FFMA R46, R81.reuse, R127, R46 ;  /* 0x0000007f512e7223 */ /* 0x040fe2000000002e */
[----:B------:R-:W-:Y:S02]  /*6b40*/  HADD2.F32 R134, -RZ, R133.H1_H1 ;  /* 0x30000085ff867230 */ /* 0x000fe40000004100 */
[C---:B------:R-:W-:Y:S01]  /*6b50*/  FFMA R51, R81.reuse, R130, R51 ;  /* 0x0000008251337223 */ /* 0x040fe20000000033 */
[----:B------:R-:W-:Y:S02]  /*6b60*/  HADD2.F32 R133, -RZ, R135.H0_H0 ;  /* 0x20000087ff857230 */ /* 0x000fe40000004100 */
[C---:B------:R-:W-:Y:S01]  /*6b70*/  FMUL R55, R78.reuse, R55 ;  /* 0x000000374e377220 */ /* 0x040fe20000400000 */
[C---:B------:R-:W-:Y:S01]  /*6b80*/  FFMA R48, R81.reuse, R129, R48 ;  /* 0x0000008151307223 */ /* 0x040fe20000000030 */
[C---:B------:R-:W-:Y:S01]  /*6b90*/  FFMA R49, R81.reuse, R132, R49 ;  /* 0x0000008451317223 */ /* 0x040fe20000000031 */
[--C-:B------:R-:W-:Y:S02]  /*6ba0*/  HADD2.F32 R135, -RZ, R137.reuse.H0_H0 ;  /* 0x20000089ff877230 */ /* 0x100fe40000004100 */
[C---:B------:R-:W-:Y:S01]  /*6bb0*/  FFMA R50, R81.reuse, R131, R50 ;  /* 0x0000008351327223 */ /* 0x040fe20000000032 */
[----:B------:R-:W-:Y:S02]  /*6bc0*/  HADD2.F32 R138, -RZ, R137.H1_H1 ;  /* 0x30000089ff8a7230 */ /* 0x000fe40000004100 */
[C---:B------:R-:W-:Y:S01]  /*6bd0*/  FMUL R54, R78.reuse, R58 ;  /* 0x0000003a4e367220 */ /* 0x040fe20000400000 */
[----:B------:R-:W-:Y:S02]  /*6be0*/  HADD2.F32 R137, -RZ, R139.H0_H0 ;  /* 0x2000008bff897230 */ /* 0x000fe40000004100 */
[C---:B------:R-:W-:Y:S01]  /*6bf0*/  FFMA R55, R81.reuse, R134, R55 ;  /* 0x0000008651377223 */ /* 0x040fe20000000037 */
        /* <DEDUP_REMOVED lines=16> */
[----:B------:R-:W-:Y:S01]  /*6d00*/  FFMA R63, R81, R142, R63 ;  /* 0x0000008e513f7223 */ /* 0x000fe2000000003f */
[----:B------:R-:W-:Y:S01]  /*6d10*/  FMUL R67, R78, R67 ;  /* 0x000000434e437220 */ /* 0x000fe20000400000 */
[----:B------:R-:W-:Y:S01]  /*6d20*/  F2FP.SATFINITE.E4M3.F32.PACK_AB_MERGE_C R215, R51, R46, RZ ;  /* 0x0000002e33d7723e */ /* 0x000fe200048070ff */
[C---:B------:R-:W-:Y:S01]  /*6d30*/  FFMA R60, R81.reuse, R141, R60 ;  /* 0x0000008d513c7223 */ /* 0x040fe2000000003c */
[C---:B------:R-:W-:Y:S01]  /*6d40*/  FFMA R61, R81.reuse, R144, R61 ;  /* 0x00000090513d7223 */ /* 0x040fe2000000003d */
[C---:B------:R-:W-:Y:S01]  /*6d50*/  FFMA R62, R81.reuse, R143, R62 ;  /* 0x0000008f513e7223 */ /* 0x040fe2000000003e */
[----:B------:R-:W-:Y:S01]  /*6d60*/  FFMA R67, R81, R146, R67 ;  /* 0x0000009251437223 */ /* 0x000fe20000000043 */
[----:B------:R-:W-:Y:S02]  /*6d70*/  F2FP.SATFINITE.E4M3.F32.PACK_AB_MERGE_C R214, R41, R40, R214 ;  /* 0x0000002829d6723e */ /* 0x000fe400048070d6 */
[----:B------:R-:W-:Y:S02]  /*6d80*/  F2FP.SATFINITE.E4M3.F32.PACK_AB_MERGE_C R215, R45, R44, R215 ;  /* 0x0000002c2dd7723e */ /* 0x000fe400048070d7 */
[----:B------:R-:W-:Y:S02]  /*6d90*/  F2FP.SATFINITE.E4M3.F32.PACK_AB_MERGE_C R216, R55, R50, RZ ;  /* 0x0000003237d8723e */ /* 0x000fe400048070ff */
[----:B------:R-:W-:Y:S01]  /*6da0*/  F2FP.SATFINITE.E4M3.F32.PACK_AB_MERGE_C R217, R59, R54, RZ ;  /* 0x000000363bd9723e */ /* 0x000fe200048070ff */
[----:B------:R1:W-:Y:S01]  /*6db0*/  STS.128 [R195+0x8020], R212 ;  /* 0x008020d4c3007388 */ /* 0x0003e20000000c00 */
[----:B------:R-:W-:Y:S02]  /*6dc0*/  F2FP.SATFINITE.E4M3.F32.PACK_AB_MERGE_C R218, R63, R58, RZ ;  /* 0x0000003a3fda723e */ /* 0x000fe400048070ff */
[----:B------:R-:W-:Y:S02]  /*6dd0*/  F2FP.SATFINITE.E4M3.F32.PACK_AB_MERGE_C R219, R67, R62, RZ ;  /* 0x0000003e43db723e */ /* 0x000fe400048070ff */
[----:B------:R-:W-:Y:S02]  /*6de0*/  F2FP.SATFINITE.E4M3.F32.PACK_AB_MERGE_C R216, R49, R48, R216 ;  /* 0x0000003031d8723e */ /* 0x000fe400048070d8 */
[----:B------:R-:W-:Y:S02]  /*6df0*/  F2FP.SATFINITE.E4M3.F32.PACK_AB_MERGE_C R217, R53, R52, R217 ;  /* 0x0000003435d9723e */ /* 0x000fe400048070d9 */
[----:B------:R-:W-:Y:S02]  /*6e00*/  F2FP.SATFINITE.E4M3.F32.PACK_AB_MERGE_C R218, R57, R56, R218 ;  /* 0x0000003839da723e */ /* 0x000fe400048070da */
[----:B------:R-:W-:Y:S02]  /*6e10*/  F2FP.SATFINITE.E4M3.F32.PACK_AB_MERGE_C R219, R61, R60, R219 ;  /* 0x0000003c3ddb723e */ /* 0x000fe400048070db */
[----:B------:R-:W-:Y:S02]  /*6e20*/  LEA R204, R181, UR49, 0x3 ;  /* 0x00000031b5cc7c11 */ /* 0x000fe4000f8e18ff */
[----:B------:R-:W-:Y:S01]  /*6e30*/  @P6 SHF.L.U32 R221, R180, 0x1f, RZ ;  /* 0x0000001fb4dd6819 */ /* 0x000fe200000006ff */
[----:B------:R1:W-:Y:S01]  /*6e40*/  STS.128 [R194+0x8010], R216 ;  /* 0x008010d8c2007388 */ /* 0x0003e20000000c00 */
[----:B------:R-:W-:Y:S01]  /*6e50*/  @!PT LDS RZ, [RZ] ;  /* 0x00000000fffff984 */ /* 0x000fe20000000800 */
[----:B------:R-:W-:Y:S01]  /*6e60*/  @!PT LDS RZ, [RZ] ;  /* 0x00000000fffff984 */ /* 0x000fe20000000800 */
[----:B------:R-:W-:Y:S01]  /*6e70*/  @!PT LDS RZ, [RZ] ;  /* 0x00000000fffff984 */ /* 0x000fe20000000800 */
[----:B------:R-:W-:Y:S01]  /*6e80*/  @!PT LDS RZ, [RZ] ;  /* 0x00000000fffff984 */ /* 0x000fe20000000800 */
[----:B------:R2:W-:Y:S07]  /*6e90*/  MEMBAR.ALL.CTA ;  /* 0x0000000000007992 */ /* 0x0005ee0000008000 */
[----:B--2---:R-:W2:Y:S02]  /*6ea0*/  FENCE.VIEW.ASYNC.S ;  /* 0x00000000000073c6 */ /* 0x004ea40000000000 */
[----:B--2---:R-:W-:Y:S06]  /*6eb0*/  BAR.SYNC.DEFER_BLOCKING 0x1, 0x80 ;  /* 0x0042000000007b1d */ /* 0x004fec0000010000 */
[----:B------:R-:W-:Y:S05]  /*6ec0*/  @P0 BRA `(.L_x_101) ;  /* 0x0000000000280947 */ /* 0x000fea0003800000 */
[----:B------:R-:W-:Y:S02]  /*6ed0*/  UIADD3 UR4, UPT, UPT, UR49, 0x8200, URZ ;  /* 0x0000820031047890 */ /* 0x000fe4000fffe0ff */
[----:B------:R-:W-:Y:S01]  /*6ee0*/  UIADD3 UR6, UP0, UPT, UR52, 0x680, URZ ;  /* 0x0000068034067890 */ /* 0x000fe2000ff1e0ff */
[----:B------:R-:W-:Y:S03]  /*6ef0*/  UMOV UR43, UR36 ;  /* 0x00000024002b7c82 */ /* 0x000fe60008000000 */
[----:B------:R-:W-:Y:S01]  /*6f00*/  MOV R188, UR4 ;  /* 0x0000000400bc7c02 */ /* 0x000fe20008000f00 */
[----:B------:R-:W-:Y:S03]  /*6f10*/  UIADD3.X UR7, UPT, UPT, URZ, UR53, URZ, UP0, !UPT ;  /* 0x00000035ff077290 */ /* 0x000fe600087fe4ff */
[----:B------:R-:W-:Y:S11]  /*6f20*/  R2UR UR40, R188 ;  /* 0x00000000bc2872ca */ /* 0x000ff600000e0000 */
[----:B------:R-:W-:Y:S02]  /*6f30*/  @!UPT UIADD3 URZ, UPT, UPT, URZ, URZ, URZ ;  /* 0x000000fffffff290 */ /* 0x000fe4000fffe0ff */
[----:B------:R2:W-:Y:S01]  /*6f40*/  UTMASTG.3D [UR40], [UR6] ;  /* 0x00000028060073b5 */ /* 0x0005e20008010000 */
[----:B------:R0:W-:Y:S01]  /*6f50*/  UTMACMDFLUSH ;  /* 0x00000000000079b7 */ /* 0x0001e20000000000 */
[----:B--2---:R-:W-:Y:S04]  /*6f60*/  DEPBAR.LE SB0, 0x1 ;  /* 0x000080400000791a */ /* 0x004fe80000000000 */
.L_x_101:
[----:B------:R-:W-:Y:S05]  /*6f70*/  BSYNC.RECONVERGENT B0 ;  /* 0x0000000000007941 */ /* 0x000fea0003800200 */
.L_x_100:
[----:B------:R-:W-:Y:S06]  /*6f80*/  BAR.SYNC.DEFER_BLOCKING 0x1, 0x80 ;  /* 0x0042000000007b1d */ /* 0x000fec0000010000 */
[----:B------:R-:W2:Y:S01]  /*6f90*/  @P6 SYNCS.PHASECHK.TRANS64.TRYWAIT P0, [R204+URZ+0x70], R221 ;  /* 0x000070ddcc0065a7 */ /* 0x000ea200080011ff */
[----:B------:R-:W-:Y:S01]  /*6fa0*/  BSSY B1, `(.L_x_102) ;  /* 0x0000023000017945 */ /* 0x000fe20003800000 */
[----:B--2---:R-:W-:Y:S03]  /*6fb0*/  @P6 SEL R196, RZ, 0x1, !P0 ;  /* 0x00000001ffc46807 */ /* 0x004fe60004000000 */
[----:B------:R-:W-:Y:S05]  /*6fc0*/  @!P6 BRA `(.L_x_103) ;  /* 0x000000000080e947 */ /* 0x000fea0003800000 */
[----:B------:R-:W-:Y:S01]  /*6fd0*/  ISETP.NE.AND P1, PT, R197, RZ, PT ;  /* 0x000000ffc500720c */ /* 0x000fe20003f25270 */
[----:B------:R-:W-:Y:S01]  /*6fe0*/  BSSY B0, `(.L_x_104) ;  /* 0x000000a000007945 */ /* 0x000fe20003800000 */
[----:B------:R-:W-:Y:S11]  /*6ff0*/  ISETP.NE.AND P0, PT, R196, RZ, PT ;  /* 0x000000ffc400720c */ /* 0x000ff60003f05270 */
[----:B------:R-:W-:Y:S04]  /*7000*/  @P1 IMAD R0, R181, 0x2000, R186 ;  /* 0x00002000b5001824 */ /* 0x000fe800078e02ba */
[C---:B------:R-:W-:Y:S01]  /*7010*/  @P1 IMAD.IADD R6, R0.reuse, 0x1, R199 ;  /* 0x0000000100061824 */ /* 0x040fe200078e02c7 */
[----:B------:R-:W-:Y:S03]  /*7020*/  @P1 IADD3 R4, PT, PT, R0, R207, RZ ;  /* 0x000000cf00041210 */ /* 0x000fe60007ffe0ff */
[----:B------:R-:W-:Y:S01]  /*7030*/  @P1 IMAD.IADD R2, R205, 0x1, R6 ;  /* 0x00000001cd021824 */ /* 0x000fe200078e0206 */
[----:B------:R-:W-:Y:S06]  /*7040*/  @P0 BRA `(.L_x_105) ;  /* 0x00000000000c0947 */ /* 0x000fec0003800000 */
[----:B------:R-:W-:Y:S04]  /*7050*/  SHF.L.U32 R3, R180, 0x1f, RZ ;  /* 0x0000001fb4037819 */ /* 0x000fe800000006ff */
[----:B------:R-:W2:Y:S02]  /*7060*/  SYNCS.PHASECHK.TRANS64.TRYWAIT P0, [R204+URZ+0x70], R3 ;  /* 0x00007003cc0075a7 */ /* 0x000ea400080011ff */
[----:B--2---:R-:W-:Y:S05]  /*7070*/  @!P0 BRA `(.L_x_106) ;  /* 0x0000004c00148947 */ /* 0x004fea0003800000 */
.L_x_105:
[----:B------:R-:W-:Y:S05]  /*7080*/  BSYNC B0 ;  /* 0x0000000000007941 */ /* 0x000fea0003800000 */
.L_x_104:
[----:B------:R-:W-:Y:S01]  /*7090*/  ISETP.NE.AND P0, PT, R197, RZ, PT ;  /* 0x000000ffc500720c */ /* 0x000fe20003f05270 */
[----:B--2---:R-:W-:Y:S02]  /*70a0*/  VIADD R204, R204, 0x90 ;  /* 0x00000090cccc7836 */ /* 0x004fe40000000000 */
[----:B------:R-:W-:Y:S02]  /*70b0*/  IMAD.U32 R3, RZ, RZ, UR37 ;  /* 0x00000025ff037e24 */ /* 0x000fe4000f8e00ff */
[----:B------:R-:W-:Y:S03]  /*70c0*/  VIADD R181, R181, 0x1 ;  /* 0x00000001b5b57836 */ /* 0x000fe60000000000 */
[----:B------:R-:W-:Y:S05]  /*70d0*/  PRMT R3, R3, 0x654, R204 ;  /* 0x0000065403037816 */ /* 0x000fea00000000cc */
[----:B------:R2:W3:Y:S04]  /*70e0*/  @P0 LDS.128 R148, [R0] ;  /* 0x0000000000940984 */ /* 0x0004e80000000c00 */
[----:B------:R2:W4:Y:S04]  /*70f0*/  @P0 LDS.128 R156, [R4+0x20] ;  /* 0x00002000049c0984 */ /* 0x0005280000000c00 */
        /* <DEDUP_REMOVED lines=9> */
[----:B------:R-:W-:Y:S01]  /*7190*/  SEL R181, R181, RZ, P0 ;  /* 0x000000ffb5b57207 */ /* 0x000fe20000000000 */
[----:B-----5:R5:W-:Y:S02]  /*71a0*/  SYNCS.ARRIVE.TRANS64.RED.A1T0 RZ, [R3+URZ], RZ ;  /* 0x000000ff03ff79a7 */ /* 0x020be400081004ff */
[----:B-----5:R-:W-:Y:S04]  /*71b0*/  SEL R3, RZ, 0x1, P0 ;  /* 0x00000001ff037807 */ /* 0x020fe80000000000 */
[----:B--234-:R-:W-:Y:S02]  /*71c0*/  LOP3.LUT R180, R180, R3, RZ, 0x3c, !PT ;  /* 0x00000003b4b47212 */ /* 0x01cfe400078e3cff */
.L_x_103:
[----:B------:R-:W-:Y:S05]  /*71d0*/  BSYNC B1 ;  /* 0x0000000000017941 */ /* 0x000fea0003800000 */
.L_x_102:
[----:B------:R-:W-:Y:S01]  /*71e0*/  VIADD R0, R80, 0x40 ;  /* 0x0000004050007836 */ /* 0x000fe20000000000 */
[----:B------:R-:W-:Y:S04]  /*71f0*/  BSSY.RECONVERGENT B6, `(.L_x_107) ;  /* 0x0000015000067945 */ /* 0x000fe80003800200 */
[----:B------:R-:W-:Y:S04]  /*7200*/  SHF.R.U32.HI R0, RZ, 0x15, R0 ;  /* 0x00000015ff007819 */ /* 0x000fe80000011600 */
[----:B------:R-:W-:Y:S11]  /*7210*/  LOP3.LUT P0, RZ, R0, 0x3, R173, 0x48, !PT ;  /* 0x0000000300ff7812 */ /* 0x000ff600078048ad */
[----:B------:R-:W-:Y:S02]  /*7220*/  @!UPT UIADD3 URZ, UPT, UPT, URZ, URZ, URZ ;  /* 0x000000fffffff290 */ /* 0x000fe4000fffe0ff */
[----:B------:R-:W-:Y:S05]  /*7230*/  @!P0 BRA `(.L_x_108) ;  /* 0x0000000000408947 */ /* 0x000fea0003800000 */
[----:B------:R-:W2:Y:S01]  /*7240*/  LDCU.64 UR8, c[0x4][0x78] ;  /* 0x01000f00ff0877ac */ /* 0x000ea20008000a00 */
[----:B------:R-:W-:Y:S01]  /*7250*/  MOV R3, 0x0 ;  /* 0x0000000000037802 */ /* 0x000fe20000000f00 */
[----:B------:R-:W-:Y:S02]  /*7260*/  HFMA2 R12, -RZ, RZ, 0, 5.9604644775390625e-08 ;  /* 0x00000001ff0c7431 */ /* 0x000fe400000001ff */
[----:B------:R-:W-:Y:S02]  /*7270*/  IMAD.MOV.U32 R8, RZ, RZ, 0x192 ;  /* 0x00000192ff087424 */ /* 0x000fe400078e00ff */
[----:B------:R-:W-:Y:S01]  /*7280*/  IMAD.MOV.U32 R13, RZ, RZ, RZ ;  /* 0x000000ffff0d7224 */ /* 0x000fe200078e00ff */
[----:B------:R-:W3:Y:S01]  /*7290*/  LDCU.64 UR6, c[0x4][0x80] ;  /* 0x01001000ff0677ac */ /* 0x000ee20008000a00 */
[----:B------:R-:W4:Y:S01]  /*72a0*/  LDC.64 R2, c[0x4][R3] ;  /* 0x0100000003027b82 */ /* 0x000f220000000a00 */
[----:B------:R-:W5:Y:S01]  /*72b0*/  LDCU.64 UR4, c[0x4][0x18] ;  /* 0x01000300ff0477ac */ /* 0x000f620008000a00 */
[----:B--2---:R-:W-:Y:S01]  /*72c0*/  MOV R5, UR9 ;  /* 0x0000000900057c02 */ /* 0x004fe20008000f00 */
[----:B------:R-:W-:Y:S01]  /*72d0*/  IMAD.U32 R4, RZ, RZ, UR8 ;  /* 0x00000008ff047e24 */ /* 0x000fe2000f8e00ff */
[----:B---3--:R-:W-:Y:S01]  /*72e0*/  MOV R7, UR7 ;  /* 0x0000000700077c02 */ /* 0x008fe20008000f00 */
[----:B------:R-:W-:Y:S01]  /*72f0*/  IMAD.U32 R6, RZ, RZ, UR6 ;  /* 0x00000006ff067e24 */ /* 0x000fe2000f8e00ff */
[----:B-----5:R-:W-:Y:S01]  /*7300*/  MOV R11, UR5 ;  /* 0x00000005000b7c02 */ /* 0x020fe20008000f00 */
[----:B------:R-:W-:Y:S02]  /*7310*/  IMAD.U32 R10, RZ, RZ, UR4 ;  /* 0x00000004ff0a7e24 */ /* 0x000fe4000f8e00ff */
[----:B------:R-:W-:Y:S07]  /*7320*/  LEPC R20, `(.L_x_108) ;  /* 0x000000001014794e */ /* 0x000fee0000000000 */
[----:B-1--4-:R-:W-:Y:S05]  /*7330*/  CALL.ABS.NOINC R2 ;  /* 0x0000000002007343 */ /* 0x012fea0003c00000 */
.L_x_108:
[----:B------:R-:W-:Y:S05]  /*7340*/  BSYNC.RECONVERGENT B6 ;  /* 0x0000000000067941 */ /* 0x000fea0003800200 */
.L_x_107:
[----:B------:R-:W-:Y:S01]  /*7350*/  F2FP.F16.E4M3.UNPACK_B R4, R149 ;  /* 0x00000095ff04723e */ /* 0x000fe200020006ff */
[----:B------:R-:W-:Y:S05]  /*7360*/  WARPSYNC.ALL ;  /* 0x0000000000007948 */ /* 0x000fea0003800000 */
[----:B------:R-:W-:Y:S01]  /*7370*/  R2UR UR4, R80 ;  /* 0x00000000500472ca */ /* 0x000fe200000e0000 */
[--C-:B------:R-:W-:Y:S01]  /*7380*/  HADD2.F32 R88, -RZ, R4.reuse.H0_H0 ;  /* 0x20000004ff587230 */ /* 0x100fe20000004100 */
[-C--:B------:R-:W-:Y:S01]  /*7390*/  F2FP.F16.E4M3.UNPACK_B R0, R148.reuse ;  /* 0x00000094ff00723e */ /* 0x080fe200020006ff */
[----:B------:R-:W-:Y:S01]  /*73a0*/  HADD2.F32 R83, -RZ, R4.H1_H1 ;  /* 0x30000004ff537230 */ /* 0x000fe20000004100 */
[----:B------:R-:W-:Y:S01]  /*73b0*/  F2FP.F16.E4M3.UNPACK_B R4, R151 ;  /* 0x00000097ff04723e */ /* 0x000fe200020006ff */
[----:B------:R-:W-:Y:S01]  /*73c0*/  BSSY.RECONVERGENT B0, `(.L_x_109) ;  /* 0x0000116000007945 */ /* 0x000fe20003800200 */
[----:B------:R-:W-:Y:S01]  /*73d0*/  F2FP.F16.E4M3.UNPACK_B R3, R148.H1 ;  /* 0x00000094ff03723e */ /* 0x000fe200030006ff */
[--C-:B------:R-:W-:Y:S01]  /*73e0*/  HADD2.F32 R2, -RZ, R0.reuse.H0_H0 ;  /* 0x20000000ff027230 */ /* 0x100fe20000004100 */
[----:B-1----:R-:W-:Y:S01]  /*73f0*/  F2FP.F16.E4M3.UNPACK_B R135, R162 ;  /* 0x000000a2ff87723e */ /* 0x002fe200020006ff */
[----:B------:R-:W-:Y:S01]  /*7400*/  HADD2.F32 R82, -RZ, R0.H1_H1 ;  /* 0x30000000ff527230 */ /* 0x000fe20000004100 */
[----:B------:R-:W-:Y:S01]  /*7410*/  F2FP.F16.E4M3.UNPACK_B R0, R149.H1 ;  /* 0x00000095ff00723e */ /* 0x000fe200030006ff */
[--C-:B------:R-:W-:Y:S01]  /*7420*/  HADD2.F32 R84, -RZ, R3.reuse.H0_H0 ;  /* 0x20000003ff547230 */ /* 0x100fe20000004100 */
[----:B------:R-:W-:Y:S01]  /*7430*/  F2FP.F16.E4M3.UNPACK_B R125, R159.H1 ;  /* 0x0000009fff7d723e */ /* 0x000fe200030006ff */
[----:B------:R-:W-:Y:S01]  /*7440*/  HADD2.F32 R86, -RZ, R3.H1_H1 ;  /* 0x30000003ff567230 */ /* 0x000fe20000004100 */
[-C--:B------:R-:W-:Y:S01]  /*7450*/  F2FP.F16.E4M3.UNPACK_B R3, R150.reuse ;  /* 0x00000096ff03723e */ /* 0x080fe200020006ff */
[--C-:B------:R-:W-:Y:S01]  /*7460*/  HADD2.F32 R90, -RZ, R0.reuse.H0_H0 ;  /* 0x20000000ff5a7230 */ /* 0x100fe20000004100 */
[----:B------:R-:W-:Y:S01]  /*7470*/  ISETP.NE.AND P0, PT, R189, RZ, PT ;  /* 0x000000ffbd00720c */ /* 0x000fe20003f05270 */
[----:B------:R-:W-:Y:S01]  /*7480*/  HADD2.F32 R85, -RZ, R0.H1_H1 ;  /* 0x30000000ff557230 */ /* 0x000fe20000004100 */
[----:B------:R-:W-:Y:S01]  /*7490*/  F2FP.F16.E4M3.UNPACK_B R0, R150.H1 ;  /* 0x00000096ff00723e */ /* 0x000fe200030006ff */
[--C-:B------:R-:W-:Y:S01]  /*74a0*/  HADD2.F32 R92, -RZ, R3.reuse.H0_H0 ;  /* 0x20000003ff5c7230 */ /* 0x100fe20000004100 */
[----:B------:R-:W-:Y:S01]  /*74b0*/  ISETP.NE.AND P6, PT, R198, RZ, PT ;  /* 0x000000ffc600720c */ /* 0x000fe20003fc5270 */
[----:B------:R-:W-:Y:S01]  /*74c0*/  HADD2.F32 R87, -RZ, R3.H1_H1 ;  /* 0x30000003ff577230 */ /* 0x000fe20000004100 */
[----:B------:R-:W-:Y:S01]  /*74d0*/  F2FP.F16.E4M3.UNPACK_B R3, R151.H1 ;  /* 0x00000097ff03723e */ /* 0x000fe200030006ff */
[--C-:B------:R-:W-:Y:S02]  /*74e0*/  HADD2.F32 R94, -RZ, R0.reuse.H0_H0 ;  /* 0x20000000ff5e7230 */ /* 0x100fe40000004100 */
[----:B------:R-:W-:Y:S01]  /*74f0*/  HADD2.F32 R89, -RZ, R0.H1_H1 ;  /* 0x30000000ff597230 */ /* 0x000fe20000004100 */
[-C--:B------:R-:W-:Y:S01]  /*7500*/  F2FP.F16.E4M3.UNPACK_B R0, R152.reuse ;  /* 0x00000098ff00723e */ /* 0x080fe200020006ff */
[--C-:B------:R-:W-:Y:S02]  /*7510*/  HADD2.F32 R96, -RZ, R4.reuse.H0_H0 ;  /* 0x20000004ff607230 */ /* 0x100fe40000004100 */
[----:B------:R-:W-:Y:S01]  /*7520*/  HADD2.F32 R91, -RZ, R4.H1_H1 ;  /* 0x30000004ff5b7230 */ /* 0x000fe20000004100 */
[-C--:B------:R-:W-:Y:S01]  /*7530*/  F2FP.F16.E4M3.UNPACK_B R4, R153.reuse ;  /* 0x00000099ff04723e */ /* 0x080fe200020006ff */
[--C-:B------:R-:W-:Y:S02]  /*7540*/  HADD2.F32 R100, -RZ, R0.reuse.H0_H0 ;  /* 0x20000000ff647230 */ /* 0x100fe40000004100 */
[----:B------:R-:W-:Y:S01]  /*7550*/  HADD2.F32 R95, -RZ, R0.H1_H1 ;  /* 0x30000000ff5f7230 */ /* 0x000fe20000004100 */
[----:B------:R-:W-:Y:S01]  /*7560*/  F2FP.F16.E4M3.UNPACK_B R0, R153.H1 ;  /* 0x00000099ff00723e */ /* 0x000fe200030006ff */
[--C-:B------:R-:W-:Y:S02]  /*7570*/  HADD2.F32 R98, -RZ, R3.reuse.H0_H0 ;  /* 0x20000003ff627230 */ /* 0x100fe40000004100 */
[----:B------:R-:W-:Y:S01]  /*7580*/  HADD2.F32 R93, -RZ, R3.H1_H1 ;  /* 0x30000003ff5d7230 */ /* 0x000fe20000004100 */
[----:B------:R-:W-:Y:S01]  /*7590*/  F2FP.F16.E4M3.UNPACK_B R3, R152.H1 ;  /* 0x00000098ff03723e */ /* 0x000fe200030006ff */
[--C-:B------:R-:W-:Y:S02]  /*75a0*/  HADD2.F32 R106, -RZ, R0.reuse.H0_H0 ;  /* 0x20000000ff6a7230 */ /* 0x100fe40000004100 */
[----:B------:R-:W-:Y:S01]  /*75b0*/  HADD2.F32 R101, -RZ, R0.H1_H1 ;  /* 0x30000000ff657230 */ /* 0x000fe20000004100 */
[-C--:B------:R-:W-:Y:S01]  /*75c0*/  F2FP.F16.E4M3.UNPACK_B R0, R154.reuse.H1 ;  /* 0x0000009aff00723e */ /* 0x080fe200030006ff */
[--C-:B------:R-:W-:Y:S02]  /*75d0*/  HADD2.F32 R104, -RZ, R4.reuse.H0_H0 ;  /* 0x20000004ff687230 */ /* 0x100fe40000004100 */
[----:B------:R-:W-:Y:S01]  /*75e0*/  HADD2.F32 R99, -RZ, R4.H1_H1 ;  /* 0x30000004ff637230 */ /* 0x000fe20000004100 */
[----:B------:R-:W-:Y:S01]  /*75f0*/  F2FP.F16.E4M3.UNPACK_B R4, R155 ;  /* 0x0000009bff04723e */ /* 0x000fe200020006ff */
[--C-:B------:R-:W-:Y:S02]  /*7600*/  HADD2.F32 R102, -RZ, R3.reuse.H0_H0 ;  /* 0x20000003ff667230 */ /* 0x100fe40000004100 */
[----:B------:R-:W-:Y:S01]  /*7610*/  HADD2.F32 R97, -RZ, R3.H1_H1 ;  /* 0x30000003ff617230 */ /* 0x000fe20000004100 */
[----:B------:R-:W-:Y:S01]  /*7620*/  F2FP.F16.E4M3.UNPACK_B R3, R154 ;  /* 0x0000009aff03723e */ /* 0x000fe200020006ff */
[--C-:B------:R-:W-:Y:S02]  /*7630*/  HADD2.F32 R110, -RZ, R0.reuse.H0_H0 ;  /* 0x20000000ff6e7230 */ /* 0x100fe40000004100 */
[----:B------:R-:W-:Y:S01]  /*7640*/  HADD2.F32 R105, -RZ, R0.H1_H1 ;  /* 0x30000000ff697230 */ /* 0x000fe20000004100 */
[-C--:B------:R-:W-:Y:S01]  /*7650*/  F2FP.F16.E4M3.UNPACK_B R0, R156.reuse ;  /* 0x0000009cff00723e */ /* 0x080fe200020006ff */
[--C-:B------:R-:W-:Y:S02]  /*7660*/  HADD2.F32 R112, -RZ, R4.reuse.H0_H0 ;  /* 0x20000004ff707230 */ /* 0x100fe40000004100 */
[----:B------:R-:W-:Y:S01]  /*7670*/  HADD2.F32 R107, -RZ, R4.H1_H1 ;  /* 0x30000004ff6b7230 */ /* 0x000fe20000004100 */
[----:B------:R-:W-:Y:S01]  /*7680*/  F2FP.F16.E4M3.UNPACK_B R4, R157 ;  /* 0x0000009dff04723e */ /* 0x000fe200020006ff */
[--C-:B------:R-:W-:Y:S02]  /*7690*/  HADD2.F32 R108, -RZ, R3.reuse.H0_H0 ;  /* 0x20000003ff6c7230 */ /* 0x100fe40000004100 */
[----:B------:R-:W-:Y:S01]  /*76a0*/  HADD2.F32 R103, -RZ, R3.H1_H1 ;  /* 0x30000003ff677230 */ /* 0x000fe20000004100 */
[----:B------:R-:W-:Y:S01]  /*76b0*/  F2FP.F16.E4M3.UNPACK_B R3, R155.H1 ;  /* 0x0000009bff03723e */ /* 0x000fe200030006ff */
[--C-:B------:R-:W-:Y:S02]  /*76c0*/  HADD2.F32 R116, -RZ, R0.reuse.H0_H0 ;  /* 0x20000000ff747230 */ /* 0x100fe40000004100 */
[----:B------:R-:W-:Y:S01]  /*76d0*/  HADD2.F32 R111, -RZ, R0.H1_H1 ;  /* 0x30000000ff6f7230 */ /* 0x000fe20000004100 */
[----:B------:R-:W-:Y:S01]  /*76e0*/  F2FP.F16.E4M3.UNPACK_B R0, R156.H1 ;  /* 0x0000009cff00723e */ /* 0x000fe200030006ff */
[--C-:B------:R-:W-:Y:S02]  /*76f0*/  HADD2.F32 R120, -RZ, R4.reuse.H0_H0 ;  /* 0x20000004ff787230 */ /* 0x100fe40000004100 */
[----:B------:R-:W-:Y:S02]  /*7700*/  HADD2.F32 R115, -RZ, R4.H1_H1 ;  /* 0x30000004ff737230 */ /* 0x000fe40000004100 */
[--C-:B------:R-:W-:Y:S01]  /*7710*/  HADD2.F32 R114, -RZ, R3.reuse.H0_H0 ;  /* 0x20000003ff727230 */ /* 0x100fe20000004100 */
[----:B------:R-:W1:Y:S01]  /*7720*/  LDTM.x64 R4, tmem[UR4+0x40] ;  /* 0x00004004000479ee */ /* 0x000e620008340000 */
[----:B------:R-:W-:Y:S01]  /*7730*/  HADD2.F32 R109, -RZ, R3.H1_H1 ;  /* 0x30000003ff6d7230 */ /* 0x000fe20000004100 */
[----:B------:R-:W-:Y:S01]  /*7740*/  F2FP.F16.E4M3.UNPACK_B R3, R157.H1 ;  /* 0x0000009dff03723e */ /* 0x000fe200030006ff */
        /* <DEDUP_REMOVED lines=14> */
[----:B------:R-:W-:Y:S01]  /*7830*/  F2FP.F16.E4M3.UNPACK_B R0, R160.H1 ;  /* 0x000000a0ff00723e */ /* 0x000fe200030006ff */
[--C-:B------:R-:W-:Y:S02]  /*7840*/  HADD2.F32 R132, -RZ, R3.reuse.H0_H0 ;  /* 0x20000003ff847230 */ /* 0x100fe40000004100 */
[C---:B-1----:R-:W-:Y:S01]  /*7850*/  FMUL R7, R78.reuse, R7 ;  /* 0x000000074e077220 */ /* 0x042fe20000400000 */
        /* <DEDUP_REMOVED lines=10> */
[C---:B------:R-:W-:Y:S01]  /*7900*/  FMUL R0, R78.reuse, R4 ;  /* 0x000000044e007220 */ /* 0x040fe20000400000 */
[--C-:B------:R-:W-:Y:S01]  /*7910*/  HADD2.F32 R140, -RZ, R135.reuse.H0_H0 ;  /* 0x20000087ff8c7230 */ /* 0x100fe20000004100 */
[----:B------:R-:W-:Y:S01]  /*7920*/  F2FP.F16.E4M3.UNPACK_B R4, R163 ;  /* 0x000000a3ff04723e */ /* 0x000fe200020006ff */
[----:B------:R-:W-:Y:S02]  /*7930*/  HADD2.F32 R135, -RZ, R135.H1_H1 ;  /* 0x30000087ff877230 */ /* 0x000fe40000004100 */
[C---:B------:R-:W-:Y:S01]  /*7940*/  FFMA R0, R81.reuse, R2, R0 ;  /* 0x0000000251007223 */ /* 0x040fe20000000000 */
[C---:B------:R-:W-:Y:S01]  /*7950*/  FMUL R2, R78.reuse, R5 ;  /* 0x000000054e027220 */ /* 0x040fe20000400000 */
[--C-:B------:R-:W-:Y:S01]  /*7960*/  HADD2.F32 R142, -RZ, R3.reuse.H0_H0 ;  /* 0x20000003ff8e7230 */ /* 0x100fe20000004100 */
[----:B------:R-:W-:Y:S01]  /*7970*/  F2FP.F16.E4M3.UNPACK_B R5, R163.H1 ;  /* 0x000000a3ff05723e */ /* 0x000fe200030006ff */
[----:B------:R-:W-:Y:S02]  /*7980*/  HADD2.F32 R137, -RZ, R3.H1_H1 ;  /* 0x30000003ff897230 */ /* 0x000fe40000004100 */
[C---:B------:R-:W-:Y:S01]  /*7990*/  FFMA R2, R81.reuse, R82, R2 ;  /* 0x0000005251027223 */ /* 0x040fe20000000002 */
[--C-:B------:R-:W-:Y:S02]  /*79a0*/  HADD2.F32 R82, -RZ, R4.reuse.H0_H0 ;  /* 0x20000004ff527230 */ /* 0x100fe40000004100 */
[C---:B------:R-:W-:Y:S01]  /*79b0*/  FMUL R3, R78.reuse, R6 ;  /* 0x000000064e037220 */ /* 0x040fe20000400000 */
[----:B------:R-:W-:Y:S02]  /*79c0*/  HADD2.F32 R139, -RZ, R4.H1_H1 ;  /* 0x30000004ff8b7230 */ /* 0x000fe40000004100 */
[C---:B------:R-:W-:Y:S01]  /*79d0*/  FMUL R4, R78.reuse, R9 ;  /* 0x000000094e047220 */ /* 0x040fe20000400000 */
[--C-:B------:R-:W-:Y:S02]  /*79e0*/  HADD2.F32 R141, -RZ, R5.reuse.H1_H1 ;  /* 0x30000005ff8d7230 */ /* 0x100fe40000004100 */
[C---:B------:R-:W-:Y:S01]  /*79f0*/  FFMA R3, R81.reuse, R84, R3 ;  /* 0x0000005451037223 */ /* 0x040fe20000000003 */
[----:B------:R-:W-:Y:S01]  /*7a00*/  FFMA R7, R81, R86, R7 ;  /* 0x0000005651077223 */ /* 0x000fe20000000007 */
[----:B------:R-:W-:Y:S02]  /*7a10*/  HADD2.F32 R84, -RZ, R5.H0_H0 ;  /* 0x20000005ff547230 */ /* 0x000fe40000004100 */
[C---:B------:R-:W-:Y:S01]  /*7a20*/  FMUL R5, R78.reuse, R10 ;  /* 0x0000000a4e057220 */ /* 0x040fe20000400000 */
[C---:B------:R-:W-:Y:S01]  /*7a30*/  FMUL R6, R78.reuse, R11 ;  /* 0x0000000b4e067220 */ /* 0x040fe20000400000 */
[C---:B------:R-:W-:Y:S01]  /*7a40*/  FMUL R11, R78.reuse, R16 ;  /* 0x000000104e0b7220 */ /* 0x040fe20000400000 */
[----:B------:R-:W-:Y:S01]  /*7a50*/  F2FP.SATFINITE.E4M3.F32.PACK_AB_MERGE_C R143, R7, R3, RZ ;  /* 0x00000003078f723e */ /* 0x000fe200048070ff */
[C---:B------:R-:W-:Y:S01]  /*7a60*/  FMUL R3, R78.reuse, R8 ;  /* 0x000000084e037220 */ /* 0x040fe20000400000 */
[C---:B------:R-:W-:Y:S01]  /*7a70*/  FMUL R7, R78.reuse, R12 ;  /* 0x0000000c4e077220 */ /* 0x040fe20000400000 */
[C---:B------:R-:W-:Y:S01]  /*7a80*/  FMUL R8, R78.reuse, R13 ;  /* 0x0000000d4e087220 */ /* 0x040fe20000400000 */
[C---:B------:R-:W-:Y:S01]  /*7a90*/  FMUL R12, R78.reuse, R17 ;  /* 0x000000114e0c7220 */ /* 0x040fe20000400000 */
[C---:B------:R-:W-:Y:S01]  /*7aa0*/  FFMA R3, R81.reuse, R88, R3 ;  /* 0x0000005851037223 */ /* 0x040fe20000000003 */
[C---:B------:R-:W-:Y:S01]  /*7ab0*/  FFMA R4, R81.reuse, R83, R4 ;  /* 0x0000005351047223 */ /* 0x040fe20000000004 */
[C---:B------:R-:W-:Y:S01]  /*7ac0*/  FFMA R5, R81.reuse, R90, R5 ;  /* 0x0000005a51057223 */ /* 0x040fe20000000005 */
[C---:B------:R-:W-:Y:S01]  /*7ad0*/  FFMA R6, R81.reuse, R85, R6 ;  /* 0x0000005551067223 */ /* 0x040fe20000000006 */
[C---:B------:R-:W-:Y:S01]  /*7ae0*/  FFMA R7, R81.reuse, R92, R7 ;  /* 0x0000005c51077223 */ /* 0x040fe20000000007 */
[C---:B------:R-:W-:Y:S01]  /*7af0*/  FFMA R8, R81.reuse, R87, R8 ;  /* 0x0000005751087223 */ /* 0x040fe20000000008 */
[C---:B------:R-:W-:Y:S01]  /*7b00*/  FMUL R16, R78.reuse, R21 ;  /* 0x000000154e107220 */ /* 0x040fe20000400000 */
[----:B------:R-:W-:Y:S01]  /*7b10*/  FMUL R9, R78, R14 ;  /* 0x0000000e4e097220 */ /* 0x000fe20000400000 */
[----:B------:R-:W-:Y:S01]  /*7b20*/  F2FP.SATFINITE.E4M3.F32.PACK_AB_MERGE_C R5, R6, R5, RZ ;  /* 0x000000050605723e */ /* 0x000fe200048070ff */
[C---:B------:R-:W-:Y:S01]  /*7b30*/  FMUL R10, R78.reuse, R15 ;  /* 0x0000000f4e0a7220 */ /* 0x040fe20000400000 */
[C---:B------:R-:W-:Y:S01]  /*7b40*/  FMUL R15, R78.reuse, R20 ;  /* 0x000000144e0f7220 */ /* 0x040fe20000400000 */
[C---:B------:R-:W-:Y:S01]  /*7b50*/  FFMA R9, R81.reuse, R94, R9 ;  /* 0x0000005e51097223 */ /* 0x040fe20000000009 */
[C---:B------:R-:W-:Y:S01]  /*7b60*/  FMUL R20, R78.reuse, R25 ;  /* 0x000000194e147220 */ /* 0x040fe20000400000 */
[C---:B------:R-:W-:Y:S01]  /*7b70*/  FFMA R10, R81.reuse, R89, R10 ;  /* 0x00000059510a7223 */ /* 0x040fe2000000000a */
[C---:B------:R-:W-:Y:S01]  /*7b80*/  FFMA R11, R81.reuse, R96, R11 ;  /* 0x00000060510b7223 */ /* 0x040fe2000000000b */
[C---:B------:R-:W-:Y:S01]  /*7b90*/  FFMA R12, R81.reuse, R91, R12 ;  /* 0x0000005b510c7223 */ /* 0x040fe2000000000c */
[C---:B------:R-:W-:Y:S01]  /*7ba0*/  FMUL R13, R78.reuse, R18 ;  /* 0x000000124e0d7220 */ /* 0x040fe20000400000 */
[----:B------:R-:W-:Y:S01]  /*7bb0*/  FMUL R14, R78, R19 ;  /* 0x000000134e0e7220 */ /* 0x000fe20000400000 */
[----:B------:R-:W-:Y:S01]  /*7bc0*/  F2FP.SATFINITE.E4M3.F32.PACK_AB_MERGE_C R9, R10, R9, RZ ;  /* 0x000000090a09723e */ /* 0x000fe200048070ff */
[C---:B------:R-:W-:Y:S01]  /*7bd0*/  FMUL R19, R78.reuse, R24 ;  /* 0x000000184e137220 */ /* 0x040fe20000400000 */
        /* <DEDUP_REMOVED lines=17> */
[----:B------:R-:W-:Y:S01]  /*7cf0*/  FMUL R27, R78, R32 ;  /* 0x000000204e1b7220 */ /* 0x000fe20000400000 */
[C---:B------:R-:W-:Y:S01]  /*7d00*/  FFMA R21, R81.reuse, R106, R21 ;  /* 0x0000006a51157223 */ /* 0x040fe20000000015 */
[C---:B------:R-:W-:Y:S01]  /*7d10*/  FFMA R22, R81.reuse, R101, R22 ;  /* 0x0000006551167223 */ /* 0x040fe20000000016 */
[----:B------:R-:W-:Y:S01]  /*7d20*/  F2FP.SATFINITE.E4M3.F32.PACK_AB_MERGE_C R16, R16, R15, R17 ;  /* 0x0000000f1010723e */ /* 0x000fe20004807011 */
[C---:B------:R-:W-:Y:S01]  /*7d30*/  FFMA R23, R81.reuse, R108, R23 ;  /* 0x0000006c51177223 */ /* 0x040fe20000000017 */
[C---:B------:R-:W-:Y:S01]  /*7d40*/  FFMA R24, R81.reuse, R103, R24 ;  /* 0x0000006751187223 */ /* 0x040fe20000000018 */
[----:B------:R-:W-:Y:S01]  /*7d50*/  FMUL R32, R78, R37 ;  /* 0x000000254e207220 */ /* 0x000fe20000400000 */
[----:B------:R-:W-:Y:S01]  /*7d60*/  F2FP.SATFINITE.E4M3.F32.PACK_AB_MERGE_C R21, R22, R21, RZ ;  /* 0x000000151615723e */ /* 0x000fe200048070ff */
[C---:B------:R-:W-:Y:S01]  /*7d70*/  FMUL R25, R78.reuse, R30 ;  /* 0x0000001e4e197220 */ /* 0x040fe20000400000 */
[C---:B------:R-:W-:Y:S01]  /*7d80*/  FMUL R26, R78.reuse, R31 ;  /* 0x0000001f4e1a7220 */ /* 0x040fe20000400000 */
[----:B------:R-:W-:Y:S01]  /*7d90*/  FMUL R31, R78, R36 ;  /* 0x000000244e1f7220 */ /* 0x000fe20000400000 */
[----:B------:R-:W-:Y:S01]  /*7da0*/  F2FP.SATFINITE.E4M3.F32.PACK_AB_MERGE_C R17, R20, R19, R21 ;  /* 0x000000131411723e */ /* 0x000fe20004807015 */
        /* <DEDUP_REMOVED lines=8> */
[----:B------:R-:W-:Y:S01]  /*7e30*/  FMUL R35, R78, R40 ;  /* 0x000000284e237220 */ /* 0x000fe20000400000 */
[C---:B------:R-:W-:Y:S01]  /*7e40*/  FFMA R29, R81.reuse, R114, R29 ;  /* 0x00000072511d7223 */ /* 0x040fe2000000001d */
[----:B------:R-:W-:Y:S01]  /*7e50*/  F2FP.SATFINITE.E4M3.F32.PACK_AB_MERGE_C R18, R24, R23, R18 ;  /* 0x000000171812723e */ /* 0x000fe20004807012 */
        /* <DEDUP_REMOVED lines=22> */
[C---:B------:R-:W-:Y:S01]  /*7fc0*/  FMUL R41, R78.reuse, R46 ;  /* 0x0000002e4e297220 */ /* 0x040fe20000400000 */
[C---:B------:R-:W-:Y:S01]  /*7fd0*/  FMUL R42, R78.reuse, R47 ;  /* 0x0000002f4e2a7220 */ /* 0x040fe20000400000 */
[C---:B------:R-:W-:Y:S01]  /*7fe0*/  FFMA R40, R81.reuse, R119, R40 ;  /* 0x0000007751287223 */ /* 0x040fe20000000028 */
[--C-:B------:R-:W-:Y:S02]  /*7ff0*/  HADD2.F32 R130, -RZ, R125.reuse.H0_H0 ;  /* 0x2000007dff827230 */ /* 0x100fe40000004100 */
[C---:B------:R-:W-:Y:S01]  /*8000*/  FFMA R41, R81.reuse, R126, R41 ;  /* 0x0000007e51297223 */ /* 0x040fe20000000029 */
[----:B------:R-:W-:Y:S02]  /*8010*/  HADD2.F32 R125, -RZ, R125.H1_H1 ;  /* 0x3000007dff7d7230 */ /* 0x000fe40000004100 */
[C---:B------:R-:W-:Y:S01]  /*8020*/  FMUL R45, R78.reuse, R50 ;  /* 0x000000324e2d7220 */ /* 0x040fe20000400000 */
[C---:B------:R-:W-:Y:S01]  /*8030*/  FFMA R42, R81.reuse, R121, R42 ;  /* 0x00000079512a7223 */ /* 0x040fe2000000002a */
[C---:B------:R-:W-:Y:S01]  /*8040*/  FMUL R46, R78.reuse, R51 ;  /* 0x000000334e2e7220 */ /* 0x040fe20000400000 */
[C---:B------:R-:W-:Y:S01]  /*8050*/  FFMA R43, R81.reuse, R128, R43 ;  /* 0x00000080512b7223 */ /* 0x040fe2000000002b */
[C---:B------:R-:W-:Y:S01]  /*8060*/  FMUL R47, R78.reuse, R52 ;  /* 0x000000344e2f7220 */ /* 0x040fe20000400000 */
        /* <DEDUP_REMOVED lines=10> */
[C---:B------:R-:W-:Y:S01]  /*8110*/  FFMA R45, R81.reuse, R130, R45 ;  /* 0x00000082512d7223 */ /* 0x040fe2000000002d */
[C---:B------:R-:W-:Y:S01]  /*8120*/  FMUL R59, R78.reuse, R64 ;  /* 0x000000404e3b7220 */ /* 0x040fe20000400000 */
[C---:B------:R-:W-:Y:S01]  /*8130*/  FMUL R60, R78.reuse, R65 ;  /* 0x000000414e3c7220 */ /* 0x040fe20000400000 */
[C---:B------:R-:W-:Y:S01]  /*8140*/  FMUL R61, R78.reuse, R66 ;  /* 0x000000424e3d7220 */ /* 0x040fe20000400000 */
[----:B------:R-:W-:Y:S01]  /*8150*/  FMUL R62, R78, R67 ;  /* 0x000000434e3e7220 */ /* 0x000fe20000400000 */
[C---:B------:R-:W-:Y:S01]  /*8160*/  FFMA R46, R81.reuse, R125, R46 ;  /* 0x0000007d512e7223 */ /* 0x040fe2000000002e */
[----:B------:R-:W-:Y:S01]  /*8170*/  F2FP.SATFINITE.E4M3.F32.PACK_AB_MERGE_C R64, R2, R0, R143 ;  /* 0x000000000240723e */ /* 0x000fe2000480708f */
[C---:B------:R-:W-:Y:S01]  /*8180*/  FFMA R47, R81.reuse, R132, R47 ;  /* 0x00000084512f7223 */ /* 0x040fe2000000002f */
[----:B------:R-:W-:Y:S01]  /*8190*/  F2FP.SATFINITE.E4M3.F32.PACK_AB_MERGE_C R65, R4, R3, R5 ;  /* 0x000000030441723e */ /* 0x000fe20004807005 */
[C---:B------:R-:W-:Y:S01]  /*81a0*/  FFMA R48, R81.reuse, R127, R48 ;  /* 0x0000007f51307223 */ /* 0x040fe20000000030 */
[----:B------:R-:W-:Y:S01]  /*81b0*/  F2FP.SATFINITE.E4M3.F32.PACK_AB_MERGE_C R66, R8, R7, R9 ;  /* 0x000000070842723e */ /* 0x000fe20004807009 */
[C---:B------:R-:W-:Y:S01]  /*81c0*/  FFMA R49, R81.reuse, R134, R49 ;  /* 0x0000008651317223 */ /* 0x040fe20000000031 */
[----:B------:R-:W-:Y:S01]  /*81d0*/  F2FP.SATFINITE.E4M3.F32.PACK_AB_MERGE_C R67, R12, R11, R13 ;  /* 0x0000000b0c43723e */ /* 0x000fe2000480700d */
[----:B------:R-:W-:Y:S01]  /*81e0*/  FMUL R53, R78, R58 ;  /* 0x0000003a4e357220 */ /* 0x000fe20000400000 */
[C---:B------:R-:W-:Y:S01]  /*81f0*/  FFMA R50, R81.reuse, R129, R50 ;  /* 0x0000008151327223 */ /* 0x040fe20000000032 */
[C---:B------:R-:W-:Y:S01]  /*8200*/  FFMA R51, R81.reuse, R136, R51 ;  /* 0x0000008851337223 */ /* 0x040fe20000000033 */
[C---:B------:R-:W-:Y:S01]  /*8210*/  FFMA R52, R81.reuse, R131, R52 ;  /* 0x0000008351347223 */ /* 0x040fe20000000034 */
[----:B------:R1:W-:Y:S01]  /*8220*/  STS.128 [R172+UR49+0xa200], R64 ;  /* 0x00a20040ac007988 */ /* 0x0003e20008000c31 */
[C---:B------:R-:W-:Y:S01]  /*8230*/  FFMA R53, R81.reuse, R138, R53 ;  /* 0x0000008a51357223 */ /* 0x040fe20000000035 */
[----:B------:R-:W-:Y:S01]  /*8240*/  F2FP.SATFINITE.E4M3.F32.PACK_AB_MERGE_C R37, R38, R37, RZ ;  /* 0x000000252625723e */ /* 0x000fe200048070ff */
[C---:B------:R-:W-:Y:S01]  /*8250*/  FFMA R54, R81.reuse, R133, R54 ;  /* 0x0000008551367223 */ /* 0x040fe20000000036 */
[----:B------:R-:W-:Y:S01]  /*8260*/  FMUL R58, R78, R63 ;  /* 0x0000003f4e3a7220 */ /* 0x000fe20000400000 */
[C---:B------:R-:W-:Y:S01]  /*8270*/  FFMA R55, R81.reuse, R140, R55 ;  /* 0x0000008c51377223 */ /* 0x040fe20000000037 */
[C---:B------:R-:W-:Y:S01]  /*8280*/  FFMA R56, R81.reuse, R135, R56 ;  /* 0x0000008751387223 */ /* 0x040fe20000000038 */
[C---:B------:R-:W-:Y:S01]  /*8290*/  FFMA R57, R81.reuse, R142, R57 ;  /* 0x0000008e51397223 */ /* 0x040fe20000000039 */
[----:B------:R1:W-:Y:S01]  /*82a0*/  STS.128 [R192+0xa010], R16 ;  /* 0x00a01010c0007388 */ /* 0x0003e20000000c00 */
[----:B------:R-:W-:Y:S01]  /*82b0*/  F2FP.SATFINITE.E4M3.F32.PACK_AB_MERGE_C R33, R36, R35, R37 ;  /* 0x000000232421723e */ /* 0x000fe20004807025 */
[C---:B------:R-:W-:Y:S01]  /*82c0*/  FFMA R58, R81.reuse, R137, R58 ;  /* 0x00000089513a7223 */ /* 0x040fe2000000003a */
[----:B------:R-:W-:Y:S01]  /*82d0*/  F2FP.SATFINITE.E4M3.F32.PACK_AB_MERGE_C R34, R42, R41, RZ ;  /* 0x000000292a22723e */ /* 0x000fe200048070ff */
[C---:B------:R-:W-:Y:S01]  /*82e0*/  FFMA R59, R81.reuse, R82, R59 ;  /* 0x00000052513b7223 */ /* 0x040fe2000000003b */
[----:B------:R-:W-:Y:S01]  /*82f0*/  F2FP.SATFINITE.E4M3.F32.PACK_AB_MERGE_C R35, R46, R45, RZ ;  /* 0x0000002d2e23723e */ /* 0x000fe200048070ff */
        /* <DEDUP_REMOVED lines=25> */
[----:B------:R-:W-:Y:S02]  /*8490*/  UIADD3 UR8, UP0, UPT, UR52, 0x680, URZ ;  /* 0x0000068034087890 */ /* 0x000fe4000ff1e0ff */
[----:B------:R-:W-:Y:S02]  /*84a0*/  UIADD3 UR5, UPT, UPT, UR41, 0x40, URZ ;  /* 0x0000004029057890 */ /* 0x000fe4000fffe0ff */
[----:B------:R-:W-:Y:S02]  /*84b0*/  UIADD3 UR4, UPT, UPT, UR49, 0xa200, URZ ;  /* 0x0000a20031047890 */ /* 0x000fe4000fffe0ff */
[----:B------:R-:W-:Y:S01]  /*84c0*/  UIADD3.X UR9, UPT, UPT, URZ, UR53, URZ, UP0, !UPT ;  /* 0x00000035ff097290 */ /* 0x000fe200087fe4ff */
[----:B------:R-:W-:Y:S01]  /*84d0*/  UMOV UR6, UR42 ;  /* 0x0000002a00067c82 */ /* 0x000fe20008000000 */
[----:B------:R-:W-:Y:S07]  /*84e0*/  UMOV UR7, UR36 ;  /* 0x0000002400077c82 */ /* 0x000fee0008000000 */
[----:B------:R2:W-:Y:S01]  /*84f0*/  UTMASTG.3D [UR4], [UR8] ;  /* 0x00000004080073b5 */ /* 0x0005e20008010000 */
[----:B------:R0:W-:Y:S01]  /*8500*/  UTMACMDFLUSH ;  /* 0x00000000000079b7 */ /* 0x0001e20000000000 */
[----:B--2---:R-:W-:Y:S04]  /*8510*/  DEPBAR.LE SB0, 0x1 ;  /* 0x000080400000791a */ /* 0x004fe80000000000 */
.L_x_110:
[----:B------:R-:W-:Y:S05]  /*8520*/  BSYNC.RECONVERGENT B0 ;  /* 0x0000000000007941 */ /* 0x000fea0003800200 */
.L_x_109:
        /* <DEDUP_REMOVED lines=16> */
.L_x_114:
[----:B------:R-:W-:Y:S05]  /*8630*/  BSYNC B0 ;  /* 0x0000000000007941 */ /* 0x000fea0003800000 */
.L_x_113:
        /* <DEDUP_REMOVED lines=20> */
.L_x_112:
[----:B------:R-:W-:Y:S05]  /*8780*/  BSYNC B1 ;  /* 0x0000000000017941 */ /* 0x000fea0003800000 */
.L_x_111:
[----:B--2---:R-:W-:Y:S01]  /*8790*/  VIADD R0, R80, 0x80 ;  /* 0x0000008050007836 */ /* 0x004fe20000000000 */
        /* <DEDUP_REMOVED lines=10> */
[----:B------:R-:W5:Y:S01]  /*8840*/  LDCU.64 UR6, c[0x4][0x80] ;  /* 0x01001000ff0677ac */ /* 0x000f620008000a00 */
[----:B------:R-:W1:Y:S01]  /*8850*/  LDC.64 R2, c[0x4][R3] ;  /* 0x0100000003027b82 */ /* 0x000e620000000a00 */
[----:B------:R-:W3:Y:S01]  /*8860*/  LDCU.64 UR4, c[0x4][0x18] ;  /* 0x01000300ff0477ac */ /* 0x000ee20008000a00 */
[----:B--2---:R-:W-:Y:S01]  /*8870*/  MOV R5, UR9 ;  /* 0x0000000900057c02 */ /* 0x004fe20008000f00 */
[----:B------:R-:W-:Y:S01]  /*8880*/  IMAD.U32 R4, RZ, RZ, UR8 ;  /* 0x00000008ff047e24 */ /* 0x000fe2000f8e00ff */
[----:B-----5:R-:W-:Y:S01]  /*8890*/  MOV R7, UR7 ;  /* 0x0000000700077c02 */ /* 0x020fe20008000f00 */
[----:B------:R-:W-:Y:S01]  /*88a0*/  IMAD.U32 R6, RZ, RZ, UR6 ;  /* 0x00000006ff067e24 */ /* 0x000fe2000f8e00ff */
[----:B---3--:R-:W-:Y:S01]  /*88b0*/  MOV R11, UR5 ;  /* 0x00000005000b7c02 */ /* 0x008fe20008000f00 */
[----:B------:R-:W-:Y:S02]  /*88c0*/  IMAD.U32 R10, RZ, RZ, UR4 ;  /* 0x00000004ff0a7e24 */ /* 0x000fe4000f8e00ff */
[----:B------:R-:W-:Y:S07]  /*88d0*/  LEPC R20, `(.L_x_117) ;  /* 0x000000001014794e */ /* 0x000fee0000000000 */
[----:B-1--4-:R-:W-:Y:S05]  /*88e0*/  CALL.ABS.NOINC R2 ;  /* 0x0000000002007343 */ /* 0x012fea0003c00000 */
.L_x_117:
[----:B------:R-:W-:Y:S05]  /*88f0*/  BSYNC.RECONVERGENT B6 ;  /* 0x0000000000067941 */ /* 0x000fea0003800200 */
.L_x_116:
[----:B---3--:R-:W-:Y:S01]  /*8900*/  F2FP.F16.E4M3.UNPACK_B R4, R149 ;  /* 0x00000095ff04723e */ /* 0x008fe200020006ff */
        /* <DEDUP_REMOVED lines=13> */
[----:B----4-:R-:W-:Y:S01]  /*89e0*/  F2FP.F16.E4M3.UNPACK_B R125, R159.H1 ;  /* 0x0000009fff7d723e */ /* 0x010fe200030006ff */
        /* <DEDUP_REMOVED lines=262> */
[----:B------:R-:W-:Y:S02]  /*9a50*/  UIADD3 UR8, UP0, UPT, UR52, 0x680, URZ ;  /* 0x0000068034087890 */ /* 0x000fe4000ff1e0ff */
[----:B------:R-:W-:Y:S02]  /*9a60*/  UIADD3 UR5, UPT, UPT, UR41, 0x80, URZ ;  /* 0x0000008029057890 */ /* 0x000fe4000fffe0ff */
[----:B------:R-:W-:Y:S01]  /*9a70*/  MOV R188, UR10 ;  /* 0x0000000a00bc7c02 */ /* 0x000fe20008000f00 */
[----:B------:R-:W-:Y:S01]  /*9a80*/  UIADD3.X UR9, UPT, UPT, URZ, UR53, URZ, UP0, !UPT ;  /* 0x00000035ff097290 */ /* 0x000fe200087fe4ff */
[----:B------:R-:W-:Y:S02]  /*9a90*/  UMOV UR6, UR42 ;  /* 0x0000002a00067c82 */ /* 0x000fe40008000000 */
[----:B------:R-:W-:Y:S01]  /*9aa0*/  R2UR UR4, R188 ;  /* 0x00000000bc0472ca */ /* 0x000fe200000e0000 */
[----:B------:R-:W-:Y:S11]  /*9ab0*/  UMOV UR7, UR36 ;  /* 0x0000002400077c82 */ /* 0x000ff60008000000 */
[----:B------:R-:W-:Y:S01]  /*9ac0*/  @!UPT UIADD3 URZ, UPT, UPT, URZ, URZ, URZ ;  /* 0x000000fffffff290 */ /* 0x000fe2000fffe0ff */
[----:B------:R2:W-:Y:S01]  /*9ad0*/  UTMASTG.3D [UR4], [UR8] ;  /* 0x00000004080073b5 */ /* 0x0005e20008010000 */
[----:B------:R0:W-:Y:S01]  /*9ae0*/  UTMACMDFLUSH ;  /* 0x00000000000079b7 */ /* 0x0001e20000000000 */
[----:B--2---:R-:W-:Y:S04]  /*9af0*/  DEPBAR.LE SB0, 0x1 ;  /* 0x000080400000791a */ /* 0x004fe80000000000 */
.L_x_119:
[----:B------:R-:W-:Y:S05]  /*9b00*/  BSYNC.RECONVERGENT B0 ;  /* 0x0000000000007941 */ /* 0x000fea0003800200 */
.L_x_118:
        /* <DEDUP_REMOVED lines=16> */
.L_x_123:
[----:B------:R-:W-:Y:S05]  /*9c10*/  BSYNC B0 ;  /* 0x0000000000007941 */ /* 0x000fea0003800000 */
.L_x_122:
        /* <DEDUP_REMOVED lines=20> */
.L_x_121:
[----:B------:R-:W-:Y:S05]  /*9d60*/  BSYNC B1 ;  /* 0x0000000000017941 */ /* 0x000fea0003800000 */
.L_x_120:
[----:B--2---:R-:W-:Y:S05]  /*9d70*/  VIADD R0, R80, 0xc0 ;  /* 0x000000c050007836 */ /* 0x004fea0000000000 */
        /* <DEDUP_REMOVED lines=20> */
.L_x_125:
[----:B------:R-:W-:Y:S01]  /*9ec0*/  ISETP.NE.AND P0, PT, R189, RZ, PT ;  /* 0x000000ffbd00720c */ /* 0x000fe20003f05270 */
[----:B------:R-:W-:Y:S05]  /*9ed0*/  WARPSYNC.ALL ;  /* 0x0000000000007948 */ /* 0x000fea0003800000 */
[----:B------:R-:W-:Y:S01]  /*9ee0*/  R2UR UR4, R80 ;  /* 0x00000000500472ca */ /* 0x000fe200000e0000 */
[----:B------:R-:W-:Y:S01]  /*9ef0*/  BSSY.RECONVERGENT B0, `(.L_x_126) ;  /* 0x000011d000007945 */ /* 0x000fe20003800200 */
[----:B---3--:R-:W-:Y:S02]  /*9f00*/  F2FP.F16.E4M3.UNPACK_B R11, R149 ;  /* 0x00000095ff0b723e */ /* 0x008fe400020006ff */
[----:B------:R-:W-:Y:S02]  /*9f10*/  F2FP.F16.E4M3.UNPACK_B R10, R150 ;  /* 0x00000096ff0a723e */ /* 0x000fe400020006ff */
[----:B------:R-:W-:Y:S01]  /*9f20*/  F2FP.F16.E4M3.UNPACK_B R9, R151 ;  /* 0x00000097ff09723e */ /* 0x000fe200020006ff */
[--C-:B------:R-:W-:Y:S01]  /*9f30*/  HADD2.F32 R83, -RZ, R11.reuse.H0_H0 ;  /* 0x2000000bff537230 */ /* 0x100fe20000004100 */
[----:B----4-:R-:W-:Y:S01]  /*9f40*/  F2FP.F16.E4M3.UNPACK_B R8, R152 ;  /* 0x00000098ff08723e */ /* 0x010fe200020006ff */
[----:B------:R-:W-:Y:S01]  /*9f50*/  HADD2.F32 R84, -RZ, R11.H1_H1 ;  /* 0x3000000bff547230 */ /* 0x000fe20000004100 */
[----:B------:R-:W-:Y:S01]  /*9f60*/  F2FP.F16.E4M3.UNPACK_B R7, R153 ;  /* 0x00000099ff07723e */ /* 0x000fe200020006ff */
[--C-:B------:R-:W-:Y:S01]  /*9f70*/  HADD2.F32 R87, -RZ, R10.reuse.H0_H0 ;  /* 0x2000000aff577230 */ /* 0x100fe20000004100 */
[----:B------:R-:W-:Y:S01]  /*9f80*/  F2FP.F16.E4M3.UNPACK_B R6, R154 ;  /* 0x0000009aff06723e */ /* 0x000fe200020006ff */
[----:B------:R-:W-:Y:S01]  /*9f90*/  HADD2.F32 R88, -RZ, R10.H1_H1 ;  /* 0x3000000aff587230 */ /* 0x000fe20000004100 */
[----:B------:R-:W-:Y:S01]  /*9fa0*/  F2FP.F16.E4M3.UNPACK_B R5, R155 ;  /* 0x0000009bff05723e */ /* 0x000fe200020006ff */
[--C-:B------:R-:W-:Y:S01]  /*9fb0*/  HADD2.F32 R91, -RZ, R9.reuse.H0_H0 ;  /* 0x20000009ff5b7230 */ /* 0x100fe20000004100 */
[----:B-1----:R-:W-:Y:S01]  /*9fc0*/  F2FP.F16.E4M3.UNPACK_B R4, R156 ;  /* 0x0000009cff04723e */ /* 0x002fe200020006ff */
[----:B------:R-:W-:Y:S01]  /*9fd0*/  HADD2.F32 R92, -RZ, R9.H1_H1 ;  /* 0x30000009ff5c7230 */ /* 0x000fe20000004100 */
[-C--:B------:R-:W-:Y:S01]  /*9fe0*/  F2FP.F16.E4M3.UNPACK_B R2, R148.reuse ;  /* 0x00000094ff02723e */ /* 0x080fe200020006ff */
[--C-:B------:R-:W-:Y:S01]  /*9ff0*/  HADD2.F32 R95, -RZ, R8.reuse.H0_H0 ;  /* 0x20000008ff5f7230 */ /* 0x100fe20000004100 */
[----:B------:R-:W-:Y:S01]  /*a000*/  F2FP.F16.E4M3.UNPACK_B R148, R148.H1 ;  /* 0x00000094ff94723e */ /* 0x000fe200030006ff */
[----:B------:R-:W-:Y:S01]  /*a010*/  HADD2.F32 R97, -RZ, R8.H1_H1 ;  /* 0x30000008ff617230 */ /* 0x000fe20000004100 */
[----:B------:R-:W-:Y:S01]  /*a020*/  F2FP.F16.E4M3.UNPACK_B R149, R149.H1 ;  /* 0x00000095ff95723e */ /* 0x000fe200030006ff */
[--C-:B------:R-:W-:Y:S01]  /*a030*/  HADD2.F32 R98, -RZ, R7.reuse.H0_H0 ;  /* 0x20000007ff627230 */ /* 0x100fe20000004100 */
[----:B------:R-:W-:Y:S01]  /*a040*/  F2FP.F16.E4M3.UNPACK_B R150, R150.H1 ;  /* 0x00000096ff96723e */ /* 0x000fe200030006ff */
[----:B------:R-:W-:Y:S01]  /*a050*/  HADD2.F32 R101, -RZ, R7.H1_H1 ;  /* 0x30000007ff657230 */ /* 0x000fe20000004100 */
[----:B------:R-:W-:Y:S01]  /*a060*/  F2FP.F16.E4M3.UNPACK_B R151, R151.H1 ;  /* 0x00000097ff97723e */ /* 0x000fe200030006ff */
[--C-:B------:R-:W-:Y:S01]  /*a070*/  HADD2.F32 R102, -RZ, R6.reuse.H0_H0 ;  /* 0x20000006ff667230 */ /* 0x100fe20000004100 */
[----:B------:R-:W-:Y:S01]  /*a080*/  F2FP.F16.E4M3.UNPACK_B R138, R163 ;  /* 0x000000a3ff8a723e */ /* 0x000fe200020006ff */
[----:B------:R-:W-:Y:S01]  /*a090*/  HADD2.F32 R105, -RZ, R6.H1_H1 ;  /* 0x30000006ff697230 */ /* 0x000fe20000004100 */
[----:B------:R-:W-:Y:S01]  /*a0a0*/  R2UR UR5, R193 ;  /* 0x00000000c10572ca */ /* 0x000fe200000e0000 */
[--C-:B------:R-:W-:Y:S01]  /*a0b0*/  HADD2.F32 R106, -RZ, R5.reuse.H0_H0 ;  /* 0x20000005ff6a7230 */ /* 0x100fe20000004100 */
[----:B------:R-:W-:Y:S01]  /*a0c0*/  F2FP.F16.E4M3.UNPACK_B R116, R157 ;  /* 0x0000009dff74723e */ /* 0x000fe200020006ff */
[----:B------:R-:W-:Y:S01]  /*a0d0*/  HADD2.F32 R109, -RZ, R5.H1_H1 ;  /* 0x30000005ff6d7230 */ /* 0x000fe20000004100 */
[----:B------:R-:W-:Y:S01]  /*a0e0*/  F2FP.F16.E4M3.UNPACK_B R120, R158 ;  /* 0x0000009eff78723e */ /* 0x000fe200020006ff */
[--C-:B------:R-:W-:Y:S01]  /*a0f0*/  HADD2.F32 R110, -RZ, R4.reuse.H0_H0 ;  /* 0x20000004ff6e7230 */ /* 0x100fe20000004100 */
[----:B------:R-:W-:Y:S01]  /*a100*/  F2FP.F16.E4M3.UNPACK_B R124, R159 ;  /* 0x0000009fff7c723e */ /* 0x000fe200020006ff */
[----:B------:R-:W-:Y:S01]  /*a110*/  HADD2.F32 R113, -RZ, R4.H1_H1 ;  /* 0x30000004ff717230 */ /* 0x000fe20000004100 */
[----:B------:R-:W-:Y:S01]  /*a120*/  F2FP.F16.E4M3.UNPACK_B R128, R160 ;  /* 0x000000a0ff80723e */ /* 0x000fe200020006ff */
[----:B------:R-:W1:Y:S01]  /*a130*/  LDTM.x64 R4, tmem[UR4+0xc0] ;  /* 0x0000c004000479ee */ /* 0x000e620008340000 */
[--C-:B------:R-:W-:Y:S01]  /*a140*/  HADD2.F32 R0, -RZ, R2.reuse.H0_H0 ;  /* 0x20000002ff007230 */ /* 0x100fe20000004100 */
[----:B------:R-:W-:Y:S01]  /*a150*/  NOP ;  /* 0x0000000000007918 */ /* 0x000fe20000000000 */
[----:B------:R-:W-:Y:S01]  /*a160*/  HADD2.F32 R2, -RZ, R2.H1_H1 ;  /* 0x30000002ff027230 */ /* 0x000fe20000004100 */
[----:B------:R-:W-:Y:S01]  /*a170*/  UIADD3 UR5, UPT, UPT, UR5, 0xf0, URZ ;  /* 0x000000f005057890 */ /* 0x000fe2000fffe0ff */
[--C-:B------:R-:W-:Y:S01]  /*a180*/  HADD2.F32 R86, -RZ, R149.reuse.H1_H1 ;  /* 0x30000095ff567230 */ /* 0x100fe20000004100 */
[----:B------:R-:W-:Y:S01]  /*a190*/  F2FP.F16.E4M3.UNPACK_B R132, R161 ;  /* 0x000000a1ff84723e */ /* 0x000fe200020006ff */
[--C-:B------:R-:W-:Y:S01]  /*a1a0*/  HADD2.F32 R114, -RZ, R116.reuse.H0_H0 ;  /* 0x20000074ff727230 */ /* 0x100fe20000004100 */
[----:B------:R-:W-:Y:S01]  /*a1b0*/  UPRMT UR5, UR37, 0x654, UR5 ;  /* 0x0000065425057896 */ /* 0x000fe20008000005 */
[----:B------:R-:W-:Y:S01]  /*a1c0*/  HADD2.F32 R117, -RZ, R116.H1_H1 ;  /* 0x30000074ff757230 */ /* 0x000fe20000004100 */
[----:B------:R-:W-:Y:S01]  /*a1d0*/  F2FP.F16.E4M3.UNPACK_B R136, R162 ;  /* 0x000000a2ff88723e */ /* 0x000fe200020006ff */
[--C-:B------:R-:W-:Y:S01]  /*a1e0*/  HADD2.F32 R118, -RZ, R120.reuse.H0_H0 ;  /* 0x20000078ff767230 */ /* 0x100fe20000004100 */
[----:B------:R-:W-:Y:S01]  /*a1f0*/  F2FP.F16.E4M3.UNPACK_B R152, R152.H1 ;  /* 0x00000098ff98723e */ /* 0x000fe200030006ff */
[----:B------:R-:W-:Y:S01]  /*a200*/  HADD2.F32 R121, -RZ, R120.H1_H1 ;  /* 0x30000078ff797230 */ /* 0x000fe20000004100 */
[----:B------:R-:W-:Y:S01]  /*a210*/  F2FP.F16.E4M3.UNPACK_B R153, R153.H1 ;  /* 0x00000099ff99723e */ /* 0x000fe200030006ff */
[--C-:B------:R-:W-:Y:S01]  /*a220*/  HADD2.F32 R122, -RZ, R124.reuse.H0_H0 ;  /* 0x2000007cff7a7230 */ /* 0x100fe20000004100 */
[----:B------:R-:W-:Y:S01]  /*a230*/  F2FP.F16.E4M3.UNPACK_B R154, R154.H1 ;  /* 0x0000009aff9a723e */ /* 0x000fe200030006ff */
[----:B-1----:R-:W-:Y:S01]  /*a240*/  SYNCS.ARRIVE.TRANS64.RED.A1T0 RZ, [UR5], RZ ;  /* 0x000000ffffff79a7 */ /* 0x002fe20008100405 */
[----:B------:R-:W-:Y:S01]  /*a250*/  HADD2.F32 R125, -RZ, R124.H1_H1 ;  /* 0x3000007cff7d7230 */ /* 0x000fe20000004100 */
[----:B------:R-:W-:Y:S01]  /*a260*/  F2FP.F16.E4M3.UNPACK_B R155, R155.H1 ;  /* 0x0000009bff9b723e */ /* 0x000fe200030006ff */
[--C-:B------:R-:W-:Y:S01]  /*a270*/  HADD2.F32 R126, -RZ, R128.reuse.H0_H0 ;  /* 0x20000080ff7e7230 */ /* 0x100fe20000004100 */
[----:B------:R-:W-:Y:S01]  /*a280*/  F2FP.F16.E4M3.UNPACK_B R156, R156.H1 ;  /* 0x0000009cff9c723e */ /* 0x000fe200030006ff */
[----:B------:R-:W-:Y:S01]  /*a290*/  HADD2.F32 R129, -RZ, R128.H1_H1 ;  /* 0x30000080ff817230 */ /* 0x000fe20000004100 */
[----:B------:R-:W-:Y:S01]  /*a2a0*/  F2FP.F16.E4M3.UNPACK_B R157, R157.H1 ;  /* 0x0000009dff9d723e */ /* 0x000fe200030006ff */
[C---:B------:R-:W-:Y:S01]  /*a2b0*/  FMUL R4, R78.reuse, R4 ;  /* 0x000000044e047220 */ /* 0x040fe20000400000 */
[C---:B------:R-:W-:Y:S01]  /*a2c0*/  FMUL R5, R78.reuse, R5 ;  /* 0x000000054e057220 */ /* 0x040fe20000400000 */
[----:B------:R-:W-:Y:S02]  /*a2d0*/  HADD2.F32 R3, -RZ, R148.H0_H0 ;  /* 0x20000094ff037230 */ /* 0x000fe40000004100 */
        /* <DEDUP_REMOVED lines=11> */
[----:B------:R-:W-:Y:S02]  /*a390*/  HADD2.F32 R130, -RZ, R132.H0_H0 ;  /* 0x20000084ff827230 */ /* 0x000fe40000004100 */
[C---:B------:R-:W-:Y:S01]  /*a3a0*/  FMUL R6, R78.reuse, R6 ;  /* 0x000000064e067220 */ /* 0x040fe20000400000 */
[----:B------:R-:W-:Y:S02]  /*a3b0*/  HADD2.F32 R82, -RZ, R148.H1_H1 ;  /* 0x30000094ff527230 */ /* 0x000fe40000004100 */
[C---:B------:R-:W-:Y:S01]  /*a3c0*/  FMUL R7, R78.reuse, R7 ;  /* 0x000000074e077220 */ /* 0x040fe20000400000 */
[----:B------:R-:W-:Y:S02]  /*a3d0*/  HADD2.F32 R85, -RZ, R149.H0_H0 ;  /* 0x20000095ff557230 */ /* 0x000fe40000004100 */
[C---:B------:R-:W-:Y:S01]  /*a3e0*/  FFMA R6, R81.reuse, R3, R6 ;  /* 0x0000000351067223 */ /* 0x040fe20000000006 */
[----:B------:R-:W-:Y:S02]  /*a3f0*/  HADD2.F32 R133, -RZ, R132.H1_H1 ;  /* 0x30000084ff857230 */ /* 0x000fe40000004100 */
[C---:B------:R-:W-:Y:S01]  /*a400*/  FFMA R7, R81.reuse, R82, R7 ;  /* 0x0000005251077223 */ /* 0x040fe20000000007 */
[C---:B------:R-:W-:Y:S01]  /*a410*/  FFMA R8, R81.reuse, R83, R8 ;  /* 0x0000005351087223 */ /* 0x040fe20000000008 */
[C---:B------:R-:W-:Y:S01]  /*a420*/  FFMA R9, R81.reuse, R84, R9 ;  /* 0x0000005451097223 */ /* 0x040fe20000000009 */
[--C-:B------:R-:W-:Y:S02]  /*a430*/  HADD2.F32 R82, -RZ, R138.reuse.H0_H0 ;  /* 0x2000008aff527230 */ /* 0x100fe40000004100 */
[C---:B------:R-:W-:Y:S01]  /*a440*/  FMUL R10, R78.reuse, R10 ;  /* 0x0000000a4e0a7220 */ /* 0x040fe20000400000 */
[----:B------:R-:W-:Y:S02]  /*a450*/  HADD2.F32 R83, -RZ, R138.H1_H1 ;  /* 0x3000008aff537230 */ /* 0x000fe40000004100 */
[C---:B------:R-:W-:Y:S01]  /*a460*/  FMUL R11, R78.reuse, R11 ;  /* 0x0000000b4e0b7220 */ /* 0x040fe20000400000 */
[----:B------:R-:W-:Y:S02]  /*a470*/  HADD2.F32 R89, -RZ, R150.H0_H0 ;  /* 0x20000096ff597230 */ /* 0x000fe40000004100 */
[C---:B------:R-:W-:Y:S01]  /*a480*/  FFMA R10, R81.reuse, R85, R10 ;  /* 0x00000055510a7223 */ /* 0x040fe2000000000a */
[--C-:B------:R-:W-:Y:S02]  /*a490*/  HADD2.F32 R134, -RZ, R136.reuse.H0_H0 ;  /* 0x20000088ff867230 */ /* 0x100fe40000004100 */
[C---:B------:R-:W-:Y:S01]  /*a4a0*/  FFMA R11, R81.reuse, R86, R11 ;  /* 0x00000056510b7223 */ /* 0x040fe2000000000b */
[C---:B------:R-:W-:Y:S01]  /*a4b0*/  FFMA R12, R81.reuse, R87, R12 ;  /* 0x00000057510c7223 */ /* 0x040fe2000000000c */
[----:B------:R-:W-:Y:S01]  /*a4c0*/  FFMA R13, R81, R88, R13 ;  /* 0x00000058510d7223 */ /* 0x000fe2000000000d */
[----:B------:R-:W-:Y:S01]  /*a4d0*/  F2FP.SATFINITE.E4M3.F32.PACK_AB_MERGE_C R86, R7, R6, RZ ;  /* 0x000000060756723e */ /* 0x000fe200048070ff */
[C---:B------:R-:W-:Y:S01]  /*a4e0*/  FMUL R7, R78.reuse, R24 ;  /* 0x000000184e077220 */ /* 0x040fe20000400000 */
[----:B------:R-:W-:Y:S01]  /*a4f0*/  F2FP.SATFINITE.E4M3.F32.PACK_AB_MERGE_C R138, R11, R10, RZ ;  /* 0x0000000a0b8a723e */ /* 0x000fe200048070ff */
[C---:B------:R-:W-:Y:S01]  /*a500*/  FMUL R10, R78.reuse, R25 ;  /* 0x000000194e0a7220 */ /* 0x040fe20000400000 */
[C---:B------:R-:W-:Y:S01]  /*a510*/  FMUL R25, R78.reuse, R32 ;  /* 0x000000204e197220 */ /* 0x040fe20000400000 */
[----:B------:R-:W-:Y:S02]  /*a520*/  HADD2.F32 R137, -RZ, R136.H1_H1 ;  /* 0x30000088ff897230 */ /* 0x000fe40000004100 */
[C---:B------:R-:W-:Y:S01]  /*a530*/  FMUL R14, R78.reuse, R14 ;  /* 0x0000000e4e0e7220 */ /* 0x040fe20000400000 */
[----:B------:R-:W-:Y:S02]  /*a540*/  HADD2.F32 R90, -RZ, R150.H1_H1 ;  /* 0x30000096ff5a7230 */ /* 0x000fe40000004100 */
[C---:B------:R-:W-:Y:S01]  /*a550*/  FMUL R15, R78.reuse, R15 ;  /* 0x0000000f4e0f7220 */ /* 0x040fe20000400000 */
[--C-:B------:R-:W-:Y:S02]  /*a560*/  HADD2.F32 R93, -RZ, R151.reuse.H0_H0 ;  /* 0x20000097ff5d7230 */ /* 0x100fe40000004100 */
[C---:B------:R-:W-:Y:S01]  /*a570*/  FFMA R14, R81.reuse, R89, R14 ;  /* 0x00000059510e7223 */ /* 0x040fe2000000000e */
[----:B------:R-:W-:Y:S02]  /*a580*/  HADD2.F32 R94, -RZ, R151.H1_H1 ;  /* 0x30000097ff5e7230 */ /* 0x000fe40000004100 */
[C---:B------:R-:W-:Y:S01]  /*a590*/  FFMA R15, R81.reuse, R90, R15 ;  /* 0x0000005a510f7223 */ /* 0x040fe2000000000f */
[C---:B------:R-:W-:Y:S01]  /*a5a0*/  FFMA R16, R81.reuse, R91, R16 ;  /* 0x0000005b51107223 */ /* 0x040fe20000000010 */
[----:B------:R-:W-:Y:S01]  /*a5b0*/  FFMA R17, R81, R92, R17 ;  /* 0x0000005c51117223 */ /* 0x000fe20000000011 */
[C---:B------:R-:W-:Y:S01]  /*a5c0*/  FMUL R18, R78.reuse, R18 ;  /* 0x000000124e127220 */ /* 0x040fe20000400000 */
[C---:B------:R-:W-:Y:S01]  /*a5d0*/  FMUL R19, R78.reuse, R19 ;  /* 0x000000134e137220 */ /* 0x040fe20000400000 */
[--C-:B------:R-:W-:Y:S01]  /*a5e0*/  HADD2.F32 R96, -RZ, R152.reuse.H0_H0 ;  /* 0x20000098ff607230 */ /* 0x100fe20000004100 */
[----:B------:R-:W-:Y:S01]  /*a5f0*/  F2FP.SATFINITE.E4M3.F32.PACK_AB_MERGE_C R14, R15, R14, RZ ;  /* 0x0000000e0f0e723e */ /* 0x000fe200048070ff */
[C---:B------:R-:W-:Y:S01]  /*a600*/  FFMA R18, R81.reuse, R93, R18 ;  /* 0x0000005d51127223 */ /* 0x040fe20000000012 */
[C---:B------:R-:W-:Y:S01]  /*a610*/  FFMA R19, R81.reuse, R94, R19 ;  /* 0x0000005e51137223 */ /* 0x040fe20000000013 */
[C---:B------:R-:W-:Y:S01]  /*a620*/  FFMA R0, R81.reuse, R95, R0 ;  /* 0x0000005f51007223 */ /* 0x040fe20000000000 */
[----:B------:R-:W-:Y:S01]  /*a630*/  FFMA R2, R81, R97, R2 ;  /* 0x0000006151027223 */ /* 0x000fe20000000002 */
[----:B------:R-:W-:Y:S02]  /*a640*/  HADD2.F32 R99, -RZ, R152.H1_H1 ;  /* 0x30000098ff637230 */ /* 0x000fe40000004100 */
[C---:B------:R-:W-:Y:S01]  /*a650*/  FMUL R3, R78.reuse, R22 ;  /* 0x000000164e037220 */ /* 0x040fe20000400000 */
[----:B------:R-:W-:Y:S01]  /*a660*/  F2FP.SATFINITE.E4M3.F32.PACK_AB_MERGE_C R18, R19, R18, RZ ;  /* 0x000000121312723e */ /* 0x000fe200048070ff */
[C---:B------:R-:W-:Y:S01]  /*a670*/  FMUL R22, R78.reuse, R29 ;  /* 0x0000001d4e167220 */ /* 0x040fe20000400000 */
[C---:B------:R-:W-:Y:S01]  /*a680*/  FMUL R29, R78.reuse, R36 ;  /* 0x000000244e1d7220 */ /* 0x040fe20000400000 */
[C---:B------:R-:W-:Y:S01]  /*a690*/  FFMA R3, R81.reuse, R96, R3 ;  /* 0x0000006051037223 */ /* 0x040fe20000000003 */
[C---:B------:R-:W-:Y:S01]  /*a6a0*/  FMUL R6, R78.reuse, R23 ;  /* 0x000000174e067220 */ /* 0x040fe20000400000 */
[--C-:B------:R-:W-:Y:S02]  /*a6b0*/  HADD2.F32 R100, -RZ, R153.reuse.H0_H0 ;  /* 0x20000099ff647230 */ /* 0x100fe40000004100 */
[C---:B------:R-:W-:Y:S01]  /*a6c0*/  FMUL R11, R78.reuse, R26 ;  /* 0x0000001a4e0b7220 */ /* 0x040fe20000400000 */
[----:B------:R-:W-:Y:S02]  /*a6d0*/  HADD2.F32 R103, -RZ, R153.H1_H1 ;  /* 0x30000099ff677230 */ /* 0x000fe40000004100 */
[C---:B------:R-:W-:Y:S01]  /*a6e0*/  FFMA R6, R81.reuse, R99, R6 ;  /* 0x0000006351067223 */ /* 0x040fe20000000006 */
[C---:B------:R-:W-:Y:S01]  /*a6f0*/  FFMA R7, R81.reuse, R98, R7 ;  /* 0x0000006251077223 */ /* 0x040fe20000000007 */
[C---:B------:R-:W-:Y:S01]  /*a700*/  FFMA R10, R81.reuse, R101, R10 ;  /* 0x00000065510a7223 */ /* 0x040fe2000000000a */
[C---:B------:R-:W-:Y:S01]  /*a710*/  FFMA R11, R81.reuse, R100, R11 ;  /* 0x00000064510b7223 */ /* 0x040fe2000000000b */
[----:B------:R-:W-:Y:S01]  /*a720*/  FMUL R26, R78, R33 ;  /* 0x000000214e1a7220 */ /* 0x000fe20000400000 */
[----:B------:R-:W-:Y:S01]  /*a730*/  F2FP.SATFINITE.E4M3.F32.PACK_AB_MERGE_C R3, R6, R3, RZ ;  /* 0x000000030603723e */ /* 0x000fe200048070ff */
[C---:B------:R-:W-:Y:S01]  /*a740*/  FMUL R33, R78.reuse, R40 ;  /* 0x000000284e217220 */ /* 0x040fe20000400000 */
        /* <DEDUP_REMOVED lines=8> */
[C---:B------:R-:W-:Y:S01]  /*a7d0*/  FMUL R30, R78.reuse, R37 ;  /* 0x000000254e1e7220 */ /* 0x040fe20000400000 */
[C---:B------:R-:W-:Y:S01]  /*a7e0*/  FMUL R37, R78.reuse, R44 ;  /* 0x0000002c4e257220 */ /* 0x040fe20000400000 */
[C---:B------:R-:W-:Y:S01]  /*a7f0*/  FMUL R24, R78.reuse, R31 ;  /* 0x0000001f4e187220 */ /* 0x040fe20000400000 */
[----:B------:R-:W-:Y:S01]  /*a800*/  F2FP.F16.E4M3.UNPACK_B R158, R158.H1 ;  /* 0x0000009eff9e723e */ /* 0x000fe200030006ff */
[--C-:B------:R-:W-:Y:S02]  /*a810*/  HADD2.F32 R108, -RZ, R155.reuse.H0_H0 ;  /* 0x2000009bff6c7230 */ /* 0x100fe40000004100 */
[----:B------:R-:W-:Y:S01]  /*a820*/  FMUL R27, R78, R34 ;  /* 0x000000224e1b7220 */ /* 0x000fe20000400000 */
[----:B------:R-:W-:Y:S02]  /*a830*/  HADD2.F32 R111, -RZ, R155.H1_H1 ;  /* 0x3000009bff6f7230 */ /* 0x000fe40000004100 */
[C---:B------:R-:W-:Y:S01]  /*a840*/  FFMA R24, R81.reuse, R107, R24 ;  /* 0x0000006b51187223 */ /* 0x040fe20000000018 */
[----:B------:R-:W-:Y:S01]  /*a850*/  F2FP.F16.E4M3.UNPACK_B R159, R159.H1 ;  /* 0x0000009fff9f723e */ /* 0x000fe200030006ff */
[C---:B------:R-:W-:Y:S01]  /*a860*/  FFMA R25, R81.reuse, R106, R25 ;  /* 0x0000006a51197223 */ /* 0x040fe20000000019 */
[C---:B------:R-:W-:Y:S01]  /*a870*/  FFMA R26, R81.reuse, R109, R26 ;  /* 0x0000006d511a7223 */ /* 0x040fe2000000001a */
[----:B------:R-:W-:Y:S01]  /*a880*/  F2FP.F16.E4M3.UNPACK_B R160, R160.H1 ;  /* 0x000000a0ffa0723e */ /* 0x000fe200030006ff */
[C---:B------:R-:W-:Y:S01]  /*a890*/  FFMA R27, R81.reuse, R108, R27 ;  /* 0x0000006c511b7223 */ /* 0x040fe2000000001b */
[----:B------:R-:W-:Y:S01]  /*a8a0*/  F2FP.SATFINITE.E4M3.F32.PACK_AB_MERGE_C R6, R24, R23, RZ ;  /* 0x000000171806723e */ /* 0x000fe200048070ff */
[C---:B------:R-:W-:Y:S01]  /*a8b0*/  FMUL R34, R78.reuse, R41 ;  /* 0x000000294e227220 */ /* 0x040fe20000400000 */
[C---:B------:R-:W-:Y:S01]  /*a8c0*/  FMUL R41, R78.reuse, R48 ;  /* 0x000000304e297220 */ /* 0x040fe20000400000 */
[----:B------:R-:W-:Y:S01]  /*a8d0*/  FMUL R28, R78, R35 ;  /* 0x000000234e1c7220 */ /* 0x000fe20000400000 */
[----:B------:R-:W-:Y:S01]  /*a8e0*/  F2FP.F16.E4M3.UNPACK_B R161, R161.H1 ;  /* 0x000000a1ffa1723e */ /* 0x000fe200030006ff */
[--C-:B------:R-:W-:Y:S01]  /*a8f0*/  HADD2.F32 R112, -RZ, R156.reuse.H0_H0 ;  /* 0x2000009cff707230 */ /* 0x100fe20000004100 */
[----:B------:R-:W-:Y:S01]  /*a900*/  F2FP.SATFINITE.E4M3.F32.PACK_AB_MERGE_C R6, R22, R21, R6 ;  /* 0x000000151606723e */ /* 0x000fe20004807006 */
[C---:B------:R-:W-:Y:S01]  /*a910*/  FFMA R28, R81.reuse, R111, R28 ;  /* 0x0000006f511c7223 */ /* 0x040fe2000000001c */
[C---:B------:R-:W-:Y:S01]  /*a920*/  FFMA R29, R81.reuse, R110, R29 ;  /* 0x0000006e511d7223 */ /* 0x040fe2000000001d */
[C---:B------:R-:W-:Y:S01]  /*a930*/  FFMA R30, R81.reuse, R113, R30 ;  /* 0x00000071511e7223 */ /* 0x040fe2000000001e */
[----:B------:R-:W-:Y:S02]  /*a940*/  HADD2.F32 R115, -RZ, R156.H1_H1 ;  /* 0x3000009cff737230 */ /* 0x000fe40000004100 */
[C---:B------:R-:W-:Y:S01]  /*a950*/  FMUL R31, R78.reuse, R38 ;  /* 0x000000264e1f7220 */ /* 0x040fe20000400000 */
[----:B------:R-:W-:Y:S01]  /*a960*/  F2FP.F16.E4M3.UNPACK_B R162, R162.H1 ;  /* 0x000000a2ffa2723e */ /* 0x000fe200030006ff */
[C---:B------:R-:W-:Y:S01]  /*a970*/  FMUL R38, R78.reuse, R45 ;  /* 0x0000002d4e267220 */ /* 0x040fe20000400000 */
[C---:B------:R-:W-:Y:S01]  /*a980*/  FMUL R45, R78.reuse, R52 ;  /* 0x000000344e2d7220 */ /* 0x040fe20000400000 */
[----:B------:R-:W-:Y:S01]  /*a990*/  F2FP.F16.E4M3.UNPACK_B R163, R163.H1 ;  /* 0x000000a3ffa3723e */ /* 0x000fe200030006ff */
[----:B------:R-:W-:Y:S01]  /*a9a0*/  FFMA R31, R81, R112, R31 ;  /* 0x00000070511f7223 */ /* 0x000fe2000000001f */
[----:B------:R-:W-:Y:S01]  /*a9b0*/  FMUL R52, R78, R59 ;  /* 0x0000003b4e347220 */ /* 0x000fe20000400000 */
[----:B------:R-:W-:Y:S01]  /*a9c0*/  IADD3 R76, PT, PT, R76, 0x1, RZ ;  /* 0x000000014c4c7810 */ /* 0x000fe20007ffe0ff */
[C---:B------:R-:W-:Y:S01]  /*a9d0*/  FMUL R59, R78.reuse, R66 ;  /* 0x000000424e3b7220 */ /* 0x040fe20000400000 */
[----:B------:R-:W-:Y:S01]  /*a9e0*/  F2FP.SATFINITE.E4M3.F32.PACK_AB_MERGE_C R66, R13, R12, R14 ;  /* 0x0000000c0d42723e */ /* 0x000fe2000480700e */
[C---:B------:R-:W-:Y:S01]  /*a9f0*/  FMUL R32, R78.reuse, R39 ;  /* 0x000000274e207220 */ /* 0x040fe20000400000 */
[--C-:B------:R-:W-:Y:S02]  /*aa00*/  HADD2.F32 R116, -RZ, R157.reuse.H0_H0 ;  /* 0x2000009dff747230 */ /* 0x100fe40000004100 */
[C---:B------:R-:W-:Y:S01]  /*aa10*/  FMUL R35, R78.reuse, R42 ;  /* 0x0000002a4e237220 */ /* 0x040fe20000400000 */
[----:B------:R-:W-:Y:S02]  /*aa20*/  HADD2.F32 R119, -RZ, R157.H1_H1 ;  /* 0x3000009dff777230 */ /* 0x000fe40000004100 */
[C---:B------:R-:W-:Y:S01]  /*aa30*/  FFMA R32, R81.reuse, R115, R32 ;  /* 0x0000007351207223 */ /* 0x040fe20000000020 */
[----:B------:R-:W-:Y:S01]  /*aa40*/  FMUL R36, R78, R43 ;  /* 0x0000002b4e247220 */ /* 0x000fe20000400000 */
[C---:B------:R-:W-:Y:S01]  /*aa50*/  FFMA R33, R81.reuse, R114, R33 ;  /* 0x0000007251217223 */ /* 0x040fe20000000021 */
[C---:B------:R-:W-:Y:S01]  /*aa60*/  FFMA R34, R81.reuse, R117, R34 ;  /* 0x0000007551227223 */ /* 0x040fe20000000022 */
[--C-:B------:R-:W-:Y:S01]  /*aa70*/  HADD2.F32 R120, -RZ, R158.reuse.H0_H0 ;  /* 0x2000009eff787230 */ /* 0x100fe20000004100 */
[----:B------:R-:W-:Y:S01]  /*aa80*/  F2FP.SATFINITE.E4M3.F32.PACK_AB_MERGE_C R32, R32, R31, RZ ;  /* 0x0000001f2020723e */ /* 0x000fe200048070ff */
[C---:B------:R-:W-:Y:S01]  /*aa90*/  FFMA R35, R81.reuse, R116, R35 ;  /* 0x0000007451237223 */ /* 0x040fe20000000023 */
[----:B------:R-:W-:Y:S02]  /*aaa0*/  HADD2.F32 R123, -RZ, R158.H1_H1 ;  /* 0x3000009eff7b7230 */ /* 0x000fe40000004100 */
[----:B------:R-:W-:Y:S01]  /*aab0*/  FMUL R39, R78, R46 ;  /* 0x0000002e4e277220 */ /* 0x000fe20000400000 */
[----:B------:R-:W-:Y:S01]  /*aac0*/  F2FP.SATFINITE.E4M3.F32.PACK_AB_MERGE_C R32, R30, R29, R32 ;  /* 0x0000001d1e20723e */ /* 0x000fe20004807020 */
[C---:B------:R-:W-:Y:S01]  /*aad0*/  FFMA R36, R81.reuse, R119, R36 ;  /* 0x0000007751247223 */ /* 0x040fe20000000024 */
[C---:B------:R-:W-:Y:S01]  /*aae0*/  FMUL R40, R78.reuse, R47 ;  /* 0x0000002f4e287220 */ /* 0x040fe20000400000 */
[C---:B------:R-:W-:Y:S01]  /*aaf0*/  FFMA R37, R81.reuse, R118, R37 ;  /* 0x0000007651257223 */ /* 0x040fe20000000025 */
[C---:B------:R-:W-:Y:S01]  /*ab00*/  FFMA R38, R81.reuse, R121, R38 ;  /* 0x0000007951267223 */ /* 0x040fe20000000026 */
[C---:B------:R-:W-:Y:S01]  /*ab10*/  FMUL R42, R78.reuse, R49 ;  /* 0x000000314e2a7220 */ /* 0x040fe20000400000 */
        /* <DEDUP_REMOVED lines=8> */
[C---:B------:R-:W-:Y:S01]  /*aba0*/  FMUL R57, R78.reuse, R64 ;  /* 0x000000404e397220 */ /* 0x040fe20000400000 */
[----:B------:R-:W-:Y:S01]  /*abb0*/  FFMA R42, R81, R125, R42 ;  /* 0x0000007d512a7223 */ /* 0x000fe2000000002a */
[C---:B------:R-:W-:Y:S01]  /*abc0*/  FMUL R46, R78.reuse, R53 ;  /* 0x000000354e2e7220 */ /* 0x040fe20000400000 */
[--C-:B------:R-:W-:Y:S01]  /*abd0*/  HADD2.F32 R128, -RZ, R160.reuse.H0_H0 ;  /* 0x200000a0ff807230 */ /* 0x100fe20000004100 */
[----:B------:R-:W-:Y:S01]  /*abe0*/  F2FP.SATFINITE.E4M3.F32.PACK_AB_MERGE_C R64, R5, R4, R86 ;  /* 0x000000040540723e */ /* 0x000fe20004807056 */
[C---:B------:R-:W-:Y:S01]  /*abf0*/  FMUL R51, R78.reuse, R58 ;  /* 0x0000003a4e337220 */ /* 0x040fe20000400000 */
[C---:B------:R-:W-:Y:S01]  /*ac00*/  FMUL R53, R78.reuse, R60 ;  /* 0x0000003c4e357220 */ /* 0x040fe20000400000 */
[C---:B------:R-:W-:Y:S01]  /*ac10*/  FFMA R43, R81.reuse, R124, R43 ;  /* 0x0000007c512b7223 */ /* 0x040fe2000000002b */
[----:B------:R-:W-:Y:S02]  /*ac20*/  HADD2.F32 R131, -RZ, R160.H1_H1 ;  /* 0x300000a0ff837230 */ /* 0x000fe40000004100 */
[C---:B------:R-:W-:Y:S01]  /*ac30*/  FMUL R47, R78.reuse, R54 ;  /* 0x000000364e2f7220 */ /* 0x040fe20000400000 */
[C---:B------:R-:W-:Y:S01]  /*ac40*/  FMUL R58, R78.reuse, R65 ;  /* 0x000000414e3a7220 */ /* 0x040fe20000400000 */
[----:B------:R-:W-:Y:S01]  /*ac50*/  FMUL R60, R78, R67 ;  /* 0x000000434e3c7220 */ /* 0x000fe20000400000 */
[----:B------:R-:W-:Y:S01]  /*ac60*/  F2FP.SATFINITE.E4M3.F32.PACK_AB_MERGE_C R5, R20, R11, RZ ;  /* 0x0000000b1405723e */ /* 0x000fe200048070ff */
[----:B------:R-:W-:Y:S01]  /*ac70*/  FFMA R44, R81, R127, R44 ;  /* 0x0000007f512c7223 */ /* 0x000fe2000000002c */
[C---:B------:R-:W-:Y:S01]  /*ac80*/  FMUL R48, R78.reuse, R55 ;  /* 0x000000374e307220 */ /* 0x040fe20000400000 */
[----:B------:R-:W-:Y:S01]  /*ac90*/  F2FP.SATFINITE.E4M3.F32.PACK_AB_MERGE_C R65, R9, R8, R138 ;  /* 0x000000080941723e */ /* 0x000fe2000480708a */
[----:B------:R-:W-:Y:S01]  /*aca0*/  FFMA R45, R81, R126, R45 ;  /* 0x0000007e512d7223 */ /* 0x000fe2000000002d */
[----:B------:R-:W-:Y:S01]  /*acb0*/  F2FP.SATFINITE.E4M3.F32.PACK_AB_MERGE_C R67, R17, R16, R18 ;  /* 0x000000101143723e */ /* 0x000fe20004807012 */
[----:B------:R-:W-:Y:S01]  /*acc0*/  FMUL R49, R78, R56 ;  /* 0x000000384e317220 */ /* 0x000fe20000400000 */
[C---:B------:R-:W-:Y:S01]  /*acd0*/  FFMA R46, R81.reuse, R129, R46 ;  /* 0x00000081512e7223 */ /* 0x040fe2000000002e */
[--C-:B------:R-:W-:Y:S02]  /*ace0*/  HADD2.F32 R132, -RZ, R161.reuse.H0_H0 ;  /* 0x200000a1ff847230 */ /* 0x100fe40000004100 */
[C---:B------:R-:W-:Y:S01]  /*acf0*/  FFMA R47, R81.reuse, R128, R47 ;  /* 0x00000080512f7223 */ /* 0x040fe2000000002f */
[----:B------:R1:W-:Y:S01]  /*ad00*/  STS.128 [R172+UR49+0xa200], R64 ;  /* 0x00a20040ac007988 */ /* 0x0003e20008000c31 */
[----:B------:R-:W-:Y:S01]  /*ad10*/  HADD2.F32 R135, -RZ, R161.H1_H1 ;  /* 0x300000a1ff877230 */ /* 0x000fe20000004100 */
[----:B------:R-:W-:Y:S01]  /*ad20*/  F2FP.SATFINITE.E4M3.F32.PACK_AB_MERGE_C R5, R10, R7, R5 ;  /* 0x000000070a05723e */ /* 0x000fe20004807005 */
[C---:B------:R-:W-:Y:S01]  /*ad30*/  FFMA R48, R81.reuse, R131, R48 ;  /* 0x0000008351307223 */ /* 0x040fe20000000030 */
[----:B------:R-:W-:Y:S01]  /*ad40*/  F2FP.SATFINITE.E4M3.F32.PACK_AB_MERGE_C R7, R28, R27, RZ ;  /* 0x0000001b1c07723e */ /* 0x000fe200048070ff */
        /* <DEDUP_REMOVED lines=8> */
[----:B------:R-:W-:Y:S01]  /*add0*/  FMUL R56, R78, R63 ;  /* 0x0000003f4e387220 */ /* 0x000fe20000400000 */
[----:B------:R-:W-:Y:S01]  /*ade0*/  F2FP.SATFINITE.E4M3.F32.PACK_AB_MERGE_C R4, R2, R0, R3 ;  /* 0x000000000204723e */ /* 0x000fe20004807003 */
[C---:B------:R-:W-:Y:S01]  /*adf0*/  FFMA R53, R81.reuse, R134, R53 ;  /* 0x0000008651357223 */ /* 0x040fe20000000035 */
[----:B------:R-:W-:Y:S01]  /*ae00*/  F2FP.SATFINITE.E4M3.F32.PACK_AB_MERGE_C R7, R26, R25, R7 ;  /* 0x000000191a07723e */ /* 0x000fe20004807007 */
[C---:B------:R-:W-:Y:S01]  /*ae10*/  FFMA R54, R81.reuse, R137, R54 ;  /* 0x0000008951367223 */ /* 0x040fe20000000036 */
[--C-:B------:R-:W-:Y:S02]  /*ae20*/  HADD2.F32 R84, -RZ, R163.reuse.H0_H0 ;  /* 0x200000a3ff547230 */ /* 0x100fe40000004100 */
[C---:B------:R-:W-:Y:S01]  /*ae30*/  FFMA R55, R81.reuse, R136, R55 ;  /* 0x0000008851377223 */ /* 0x040fe20000000037 */
[----:B------:R-:W-:Y:S01]  /*ae40*/  HADD2.F32 R85, -RZ, R163.H1_H1 ;  /* 0x300000a3ff557230 */ /* 0x000fe20000004100 */
[----:B------:R1:W-:Y:S01]  /*ae50*/  STS.128 [R192+0xa010], R4 ;  /* 0x00a01004c0007388 */ /* 0x0003e20000000c00 */
[----:B------:R-:W-:Y:S01]  /*ae60*/  F2FP.SATFINITE.E4M3.F32.PACK_AB_MERGE_C R35, R36, R35, RZ ;  /* 0x000000232423723e */ /* 0x000fe200048070ff */
[C---:B------:R-:W-:Y:S01]  /*ae70*/  FFMA R56, R81.reuse, R139, R56 ;  /* 0x0000008b51387223 */ /* 0x040fe20000000038 */
[----:B------:R-:W-:Y:S01]  /*ae80*/  F2FP.SATFINITE.E4M3.F32.PACK_AB_MERGE_C R39, R40, R39, RZ ;  /* 0x000000272827723e */ /* 0x000fe200048070ff */
[C---:B------:R-:W-:Y:S01]  /*ae90*/  FFMA R57, R81.reuse, R82, R57 ;  /* 0x0000005251397223 */ /* 0x040fe20000000039 */
[----:B------:R-:W-:Y:S01]  /*aea0*/  F2FP.SATFINITE.E4M3.F32.PACK_AB_MERGE_C R43, R44, R43, RZ ;  /* 0x0000002b2c2b723e */ /* 0x000fe200048070ff */
[C---:B------:R-:W-:Y:S01]  /*aeb0*/  FFMA R58, R81.reuse, R83, R58 ;  /* 0x00000053513a7223 */ /* 0x040fe2000000003a */
[C---:B------:R-:W-:Y:S01]  /*aec0*/  FFMA R59, R81.reuse, R84, R59 ;  /* 0x00000054513b7223 */ /* 0x040fe2000000003b */
[----:B------:R-:W-:Y:S01]  /*aed0*/  F2FP.SATFINITE.E4M3.F32.PACK_AB_MERGE_C R33, R34, R33, R35 ;  /* 0x000000212221723e */ /* 0x000fe20004807023 */
        /* <DEDUP_REMOVED lines=11> */
[----:B------:R-:W-:Y:S05]  /*af90*/  F2FP.SATFINITE.E4M3.F32.PACK_AB_MERGE_C R51, R58, R57, R59 ;  /* 0x000000393a33723e */ /* 0x000fea000480703b */
        /* <DEDUP_REMOVED lines=18> */
.L_x_127:
[----:B------:R-:W-:Y:S05]  /*b0c0*/  BSYNC.RECONVERGENT B0 ;  /* 0x0000000000007941 */ /* 0x000fea0003800200 */
.L_x_126:
[----:B------:R-:W-:Y:S01]  /*b0d0*/  BAR.SYNC.DEFER_BLOCKING 0x1, 0x80 ;  /* 0x0042000000007b1d */ /* 0x000fe20000010000 */
[----:B------:R-:W-:Y:S01]  /*b0e0*/  ISETP.NE.AND P2, PT, R190, RZ, PT ;  /* 0x000000ffbe00720c */ /* 0x000fe20003f45270 */
[----:B------:R-:W-:Y:S01]  /*b0f0*/  IMAD.IADD R20, R75, 0x1, R147 ;  /* 0x000000014b147824 */ /* 0x000fe200078e0293 */
[----:B------:R-:W-:Y:S01]  /*b100*/  ISETP.NE.AND P0, PT, R191, 0x2, PT ;  /* 0x00000002bf00780c */ /* 0x000fe20003f05270 */
[----:B------:R-:W-:Y:S01]  /*b110*/  IMAD.IADD R21, R77, 0x1, R170 ;  /* 0x000000014d157824 */ /* 0x000fe200078e02aa */
[----:B------:R-:W-:Y:S02]  /*b120*/  ISETP.NE.AND P1, PT, R76, 0x2, PT ;  /* 0x000000024c00780c */ /* 0x000fe40003f25270 */
[----:B------:R-:W-:Y:S02]  /*b130*/  SEL R3, RZ, 0x1, P0 ;  /* 0x00000001ff037807 */ /* 0x000fe40000000000 */
[----:B------:R-:W-:Y:S02]  /*b140*/  SEL R0, RZ, 0x1, P1 ;  /* 0x00000001ff007807 */ /* 0x000fe40000800000 */
[----:B------:R-:W-:Y:S02]  /*b150*/  LOP3.LUT R182, R182, R3, RZ, 0x3c, !PT ;  /* 0x00000003b6b67212 */ /* 0x000fe400078e3cff */
[----:B------:R-:W-:Y:S02]  /*b160*/  LOP3.LUT R183, R183, R0, RZ, 0x3c, !PT ;  /* 0x00000000b7b77212 */ /* 0x000fe400078e3cff */
[----:B------:R-:W-:Y:S02]  /*b170*/  @P2 R2UR UR36, R179 ;  /* 0x00000000b32422ca */ /* 0x000fe400000e0000 */
[----:B------:R-:W-:Y:S02]  /*b180*/  SEL R191, R191, RZ, P0 ;  /* 0x000000ffbfbf7207 */ /* 0x000fe40000000000 */
[----:B------:R-:W-:Y:S01]  /*b190*/  SEL R76, R76, RZ, P1 ;  /* 0x000000ff4c4c7207 */ /* 0x000fe20000800000 */
[----:B------:R-:W-:Y:S10]  /*b1a0*/  @P2 BRA `(.L_x_128) ;  /* 0xffffff9800d82947 */ /* 0x000ff4000383ffff */
[----:B------:R-:W-:Y:S05]  /*b1b0*/  EXIT ;  /* 0x000000000000794d */ /* 0x000fea0003800000 */
.L_x_19:
[----:B--2---:R2:W1:Y:S02]  /*b1c0*/  SYNCS.PHASECHK.TRANS64.TRYWAIT P0, [R3+URZ+0x110], R2 ;  /* 0x00011002030075a7 */ /* 0x00446400080011ff */
[----:B-1----:R-:W-:Y:S05]  /*b1d0*/  @!P0 NANOSLEEP.SYNCS 0x989680 ;  /* 0x009896800000895d */ /* 0x002fea0003900000 */
[----:B------:R-:W1:Y:S02]  /*b1e0*/  @!P0 SYNCS.PHASECHK.TRANS64 P0, [R3+URZ+0x110], R2 ;  /* 0x00011002030085a7 */ /* 0x000e6400080010ff */
[----:B-1----:R-:W-:Y:S05]  /*b1f0*/  @!P0 BRA `(.L_x_19) ;  /* 0xfffffffc00f08947 */ /* 0x002fea000383ffff */
[----:B------:R-:W-:Y:S05]  /*b200*/  BRA `(.L_x_129) ;  /* 0xffffff6000fc7947 */ /* 0x000fea000383ffff */
.L_x_22:
[----:B-1----:R-:W-:-:S07]  /*b210*/  MOV R2, UR33 ;  /* 0x0000002100027c02 */ /* 0x002fce0008000f00 */
.L_x_130:
[----:B-1----:R1:W2:Y:S02]  /*b220*/  SYNCS.PHASECHK.TRANS64.TRYWAIT P0, [R2+URZ+0x38], R5 ;  /* 0x00003805020075a7 */ /* 0x0022a400080011ff */
[----:B--2---:R-:W-:Y:S05]  /*b230*/  @!P0 NANOSLEEP.SYNCS 0x989680 ;  /* 0x009896800000895d */ /* 0x004fea0003900000 */
[----:B------:R-:W2:Y:S02]  /*b240*/  @!P0 SYNCS.PHASECHK.TRANS64 P0, [R2+URZ+0x38], R5 ;  /* 0x00003805020085a7 */ /* 0x000ea400080010ff */
[----:B--2---:R-:W-:Y:S05]  /*b250*/  @!P0 BRA `(.L_x_130) ;  /* 0xfffffffc00f08947 */ /* 0x004fea000383ffff */
[----:B------:R-:W-:Y:S05]  /*b260*/  BRA `(.L_x_21) ;  /* 0xffffff6400507947 */ /* 0x000fea000383ffff */
.L_x_28:
[----:B-1----:R-:W-:-:S07]  /*b270*/  MOV R2, UR25 ;  /* 0x0000001900027c02 */ /* 0x002fce0008000f00 */
.L_x_131:
[----:B-1----:R1:W2:Y:S02]  /*b280*/  SYNCS.PHASECHK.TRANS64.TRYWAIT P0, [R2+URZ+0x38], R5 ;  /* 0x00003805020075a7 */ /* 0x0022a400080011ff */
[----:B--2---:R-:W-:Y:S05]  /*b290*/  @!P0 NANOSLEEP.SYNCS 0x989680 ;  /* 0x009896800000895d */ /* 0x004fea0003900000 */
[----:B------:R-:W2:Y:S02]  /*b2a0*/  @!P0 SYNCS.PHASECHK.TRANS64 P0, [R2+URZ+0x38], R5 ;  /* 0x00003805020085a7 */ /* 0x000ea400080010ff */
[----:B--2---:R-:W-:Y:S05]  /*b2b0*/  @!P0 BRA `(.L_x_131) ;  /* 0xfffffffc00f08947 */ /* 0x004fea000383ffff */
[----:B------:R-:W-:Y:S05]  /*b2c0*/  BRA `(.L_x_27) ;  /* 0xffffff6800107947 */ /* 0x000fea000383ffff */
.L_x_32:
[----:B-1----:R1:W2:Y:S02]  /*b2d0*/  SYNCS.PHASECHK.TRANS64.TRYWAIT P0, [R2+URZ+0xc0], R3 ;  /* 0x0000c003020075a7 */ /* 0x0022a400080011ff */
[----:B--2---:R-:W-:Y:S05]  /*b2e0*/  @!P0 NANOSLEEP.SYNCS 0x989680 ;  /* 0x009896800000895d */ /* 0x004fea0003900000 */
[----:B------:R-:W2:Y:S02]  /*b2f0*/  @!P0 SYNCS.PHASECHK.TRANS64 P0, [R2+URZ+0xc0], R3 ;  /* 0x0000c003020085a7 */ /* 0x000ea400080010ff */
[----:B--2---:R-:W-:Y:S05]  /*b300*/  @!P0 BRA `(.L_x_32) ;  /* 0xfffffffc00f08947 */ /* 0x004fea000383ffff */
[----:B------:R-:W-:Y:S05]  /*b310*/  BRA `(.L_x_132) ;  /* 0xffffff6800b47947 */ /* 0x000fea000383ffff */
.L_x_36:
[----:B----4-:R-:W-:-:S07]  /*b320*/  MOV R0, UR5 ;  /* 0x0000000500007c02 */ /* 0x010fce0008000f00 */
.L_x_133:
[----:B-1----:R1:W2:Y:S02]  /*b330*/  SYNCS.PHASECHK.TRANS64.TRYWAIT P0, [R0+URZ], R3 ;  /* 0x00000003000075a7 */ /* 0x0022a400080011ff */
[----:B--2---:R-:W-:Y:S05]  /*b340*/  @!P0 NANOSLEEP.SYNCS 0x989680 ;  /* 0x009896800000895d */ /* 0x004fea0003900000 */
[----:B------:R-:W2:Y:S02]  /*b350*/  @!P0 SYNCS.PHASECHK.TRANS64 P0, [R0+URZ], R3 ;  /* 0x00000003000085a7 */ /* 0x000ea400080010ff */
[----:B--2---:R-:W-:Y:S05]  /*b360*/  @!P0 BRA `(.L_x_133) ;  /* 0xfffffffc00f08947 */ /* 0x004fea000383ffff */
[----:B------:R-:W-:Y:S05]  /*b370*/  BRA `(.L_x_134) ;  /* 0xffffff7000247947 */ /* 0x000fea000383ffff */
.L_x_37:
[----:B----4-:R-:W-:-:S07]  /*b380*/  MOV R0, UR5 ;  /* 0x0000000500007c02 */ /* 0x010fce0008000f00 */
.L_x_135:
[----:B-1----:R1:W2:Y:S02]  /*b390*/  SYNCS.PHASECHK.TRANS64.TRYWAIT P0, [R0+URZ], R3 ;  /* 0x00000003000075a7 */ /* 0x0022a400080011ff */
[----:B--2---:R-:W-:Y:S05]  /*b3a0*/  @!P0 NANOSLEEP.SYNCS 0x989680 ;  /* 0x009896800000895d */ /* 0x004fea0003900000 */
[----:B------:R-:W2:Y:S02]  /*b3b0*/  @!P0 SYNCS.PHASECHK.TRANS64 P0, [R0+URZ], R3 ;  /* 0x00000003000085a7 */ /* 0x000ea400080010ff */
[----:B--2---:R-:W-:Y:S05]  /*b3c0*/  @!P0 BRA `(.L_x_135) ;  /* 0xfffffffc00f08947 */ /* 0x004fea000383ffff */
[----:B------:R-:W-:Y:S05]  /*b3d0*/  BRA `(.L_x_136) ;  /* 0xffffff7000307947 */ /* 0x000fea000383ffff */
.L_x_38:
[----:B----4-:R-:W-:-:S07]  /*b3e0*/  MOV R0, UR5 ;  /* 0x0000000500007c02 */ /* 0x010fce0008000f00 */
.L_x_137:
[----:B-1----:R1:W2:Y:S02]  /*b3f0*/  SYNCS.PHASECHK.TRANS64.TRYWAIT P0, [R0+URZ], R3 ;  /* 0x00000003000075a7 */ /* 0x0022a400080011ff */
[----:B--2---:R-:W-:Y:S05]  /*b400*/  @!P0 NANOSLEEP.SYNCS 0x989680 ;  /* 0x009896800000895d */ /* 0x004fea0003900000 */
[----:B------:R-:W2:Y:S02]  /*b410*/  @!P0 SYNCS.PHASECHK.TRANS64 P0, [R0+URZ], R3 ;  /* 0x00000003000085a7 */ /* 0x000ea400080010ff */
[----:B--2---:R-:W-:Y:S05]  /*b420*/  @!P0 BRA `(.L_x_137) ;  /* 0xfffffffc00f08947 */ /* 0x004fea000383ffff */
[----:B------:R-:W-:Y:S05]  /*b430*/  BRA `(.L_x_138) ;  /* 0xffffff70003c7947 */ /* 0x000fea000383ffff */
.L_x_39:
[----:B----4-:R-:W-:-:S07]  /*b440*/  MOV R0, UR5 ;  /* 0x0000000500007c02 */ /* 0x010fce0008000f00 */
.L_x_139:
[----:B-1----:R1:W2:Y:S02]  /*b450*/  SYNCS.PHASECHK.TRANS64.TRYWAIT P0, [R0+URZ], R3 ;  /* 0x00000003000075a7 */ /* 0x0022a400080011ff */
[----:B--2---:R-:W-:Y:S05]  /*b460*/  @!P0 NANOSLEEP.SYNCS 0x989680 ;  /* 0x009896800000895d */ /* 0x004fea0003900000 */
[----:B------:R-:W2:Y:S02]  /*b470*/  @!P0 SYNCS.PHASECHK.TRANS64 P0, [R0+URZ], R3 ;  /* 0x00000003000085a7 */ /* 0x000ea400080010ff */
[----:B--2---:R-:W-:Y:S05]  /*b480*/  @!P0 BRA `(.L_x_139) ;  /* 0xfffffffc00f08947 */ /* 0x004fea000383ffff */
[----:B------:R-:W-:Y:S05]  /*b490*/  BRA `(.L_x_140) ;  /* 0xffffff7000487947 */ /* 0x000fea000383ffff */
.L_x_40:
[----:B----4-:R-:W-:-:S07]  /*b4a0*/  MOV R0, UR5 ;  /* 0x0000000500007c02 */ /* 0x010fce0008000f00 */
.L_x_141:
[----:B-1----:R1:W2:Y:S02]  /*b4b0*/  SYNCS.PHASECHK.TRANS64.TRYWAIT P0, [R0+URZ], R3 ;  /* 0x00000003000075a7 */ /* 0x0022a400080011ff */
[----:B--2---:R-:W-:Y:S05]  /*b4c0*/  @!P0 NANOSLEEP.SYNCS 0x989680 ;  /* 0x009896800000895d */ /* 0x004fea0003900000 */
[----:B------:R-:W2:Y:S02]  /*b4d0*/  @!P0 SYNCS.PHASECHK.TRANS64 P0, [R0+URZ], R3 ;  /* 0x00000003000085a7 */ /* 0x000ea400080010ff */
[----:B--2---:R-:W-:Y:S05]  /*b4e0*/  @!P0 BRA `(.L_x_141) ;  /* 0xfffffffc00f08947 */ /* 0x004fea000383ffff */
[----:B------:R-:W-:Y:S05]  /*b4f0*/  BRA `(.L_x_142) ;  /* 0xffffff7000547947 */ /* 0x000fea000383ffff */
.L_x_41:
[----:B----4-:R-:W-:-:S07]  /*b500*/  MOV R0, UR5 ;  /* 0x0000000500007c02 */ /* 0x010fce0008000f00 */
.L_x_143:
[----:B-1----:R1:W2:Y:S02]  /*b510*/  SYNCS.PHASECHK.TRANS64.TRYWAIT P0, [R0+URZ], R3 ;  /* 0x00000003000075a7 */ /* 0x0022a400080011ff */
[----:B--2---:R-:W-:Y:S05]  /*b520*/  @!P0 NANOSLEEP.SYNCS 0x989680 ;  /* 0x009896800000895d */ /* 0x004fea0003900000 */
[----:B------:R-:W2:Y:S02]  /*b530*/  @!P0 SYNCS.PHASECHK.TRANS64 P0, [R0+URZ], R3 ;  /* 0x00000003000085a7 */ /* 0x000ea400080010ff */
[----:B--2---:R-:W-:Y:S05]  /*b540*/  @!P0 BRA `(.L_x_143) ;  /* 0xfffffffc00f08947 */ /* 0x004fea000383ffff */
[----:B------:R-:W-:Y:S05]  /*b550*/  BRA `(.L_x_144) ;  /* 0xffffff7000607947 */ /* 0x000fea000383ffff */
.L_x_44:
[----:B-1----:R1:W2:Y:S02]  /*b560*/  SYNCS.PHASECHK.TRANS64.TRYWAIT P0, [R0+URZ+0x100], R5 ;  /* 0x00010005000075a7 */ /* 0x0022a400080011ff */
[----:B--2---:R-:W-:Y:S05]  /*b570*/  @!P0 NANOSLEEP.SYNCS 0x989680 ;  /* 0x009896800000895d */ /* 0x004fea0003900000 */
[----:B------:R-:W2:Y:S02]  /*b580*/  @!P0 SYNCS.PHASECHK.TRANS64 P0, [R0+URZ+0x100], R5 ;  /* 0x00010005000085a7 */ /* 0x000ea400080010ff */
[----:B--2---:R-:W-:Y:S05]  /*b590*/  @!P0 BRA `(.L_x_44) ;  /* 0xfffffffc00f08947 */ /* 0x004fea000383ffff */
[----:B------:R-:W-:Y:S05]  /*b5a0*/  BRA `(.L_x_145) ;  /* 0xffffff7000bc7947 */ /* 0x000fea000383ffff */
.L_x_45:
[----:B------:R-:W-:-:S07]  /*b5b0*/  MOV R0, UR5 ;  /* 0x0000000500007c02 */ /* 0x000fce0008000f00 */
.L_x_146:
[----:B-1----:R1:W2:Y:S02]  /*b5c0*/  SYNCS.PHASECHK.TRANS64.TRYWAIT P0, [R0+URZ+0xd0], R5 ;  /* 0x0000d005000075a7 */ /* 0x0022a400080011ff */
[----:B--2---:R-:W-:Y:S05]  /*b5d0*/  @!P0 NANOSLEEP.SYNCS 0x989680 ;  /* 0x009896800000895d */ /* 0x004fea0003900000 */
[----:B------:R-:W2:Y:S02]  /*b5e0*/  @!P0 SYNCS.PHASECHK.TRANS64 P0, [R0+URZ+0xd0], R5 ;  /* 0x0000d005000085a7 */ /* 0x000ea400080010ff */
[----:B--2---:R-:W-:Y:S05]  /*b5f0*/  @!P0 BRA `(.L_x_146) ;  /* 0xfffffffc00f08947 */ /* 0x004fea000383ffff */
[----:B------:R-:W-:Y:S05]  /*b600*/  BRA `(.L_x_147) ;  /* 0xffffff7000cc7947 */ /* 0x000fea000383ffff */
.L_x_46:
[----:B-1----:R1:W2:Y:S02]  /*b610*/  SYNCS.PHASECHK.TRANS64.TRYWAIT P1, [R0+URZ+0xc0], R5 ;  /* 0x0000c005000075a7 */ /* 0x0022a400080211ff */
[----:B--2---:R-:W-:Y:S05]  /*b620*/  @!P1 NANOSLEEP.SYNCS 0x989680 ;  /* 0x009896800000995d */ /* 0x004fea0003900000 */
[----:B------:R-:W2:Y:S02]  /*b630*/  @!P1 SYNCS.PHASECHK.TRANS64 P1, [R0+URZ+0xc0], R5 ;  /* 0x0000c005000095a7 */ /* 0x000ea400080210ff */
[----:B--2---:R-:W-:Y:S05]  /*b640*/  @!P1 BRA `(.L_x_46) ;  /* 0xfffffffc00f09947 */ /* 0x004fea000383ffff */
[----:B------:R-:W-:Y:S05]  /*b650*/  BRA `(.L_x_148) ;  /* 0xffffff7000fc7947 */ /* 0x000fea000383ffff */
.L_x_49:
[----:B------:R-:W-:-:S07]  /*b660*/  MOV R0, UR5 ;  /* 0x0000000500007c02 */ /* 0x000fce0008000f00 */
.L_x_149:
[----:B-1----:R1:W2:Y:S02]  /*b670*/  SYNCS.PHASECHK.TRANS64.TRYWAIT P0, [R0+URZ+0xd0], R3 ;  /* 0x0000d003000075a7 */ /* 0x0022a400080011ff */
[----:B--2---:R-:W-:Y:S05]  /*b680*/  @!P0 NANOSLEEP.SYNCS 0x989680 ;  /* 0x009896800000895d */ /* 0x004fea0003900000 */
[----:B------:R-:W2:Y:S02]  /*b690*/  @!P0 SYNCS.PHASECHK.TRANS64 P0, [R0+URZ+0xd0], R3 ;  /* 0x0000d003000085a7 */ /* 0x000ea400080010ff */
[----:B--2---:R-:W-:Y:S05]  /*b6a0*/  @!P0 BRA `(.L_x_149) ;  /* 0xfffffffc00f08947 */ /* 0x004fea000383ffff */
[----:B------:R-:W-:Y:S05]  /*b6b0*/  BRA `(.L_x_48) ;  /* 0xffffff7400507947 */ /* 0x000fea000383ffff */
.L_x_56:
[----:B-1----:R1:W2:Y:S02]  /*b6c0*/  SYNCS.PHASECHK.TRANS64.TRYWAIT P1, [R0+URZ+0xc0], R5 ;  /* 0x0000c005000075a7 */ /* 0x0022a400080211ff */
[----:B--2---:R-:W-:Y:S05]  /*b6d0*/  @!P1 NANOSLEEP.SYNCS 0x989680 ;  /* 0x009896800000995d */ /* 0x004fea0003900000 */
[----:B------:R-:W2:Y:S02]  /*b6e0*/  @!P1 SYNCS.PHASECHK.TRANS64 P1, [R0+URZ+0xc0], R5 ;  /* 0x0000c005000095a7 */ /* 0x000ea400080210ff */
[----:B--2---:R-:W-:Y:S05]  /*b6f0*/  @!P1 BRA `(.L_x_56) ;  /* 0xfffffffc00f09947 */ /* 0x004fea000383ffff */
[----:B------:R-:W-:Y:S05]  /*b700*/  BRA `(.L_x_150) ;  /* 0xffffff7800b07947 */ /* 0x000fea000383ffff */
.L_x_57:
[----:B------:R-:W-:-:S07]  /*b710*/  MOV R3, UR8 ;  /* 0x0000000800037c02 */ /* 0x000fce0008000f00 */
.L_x_151:
[----:B-1----:R1:W2:Y:S02]  /*b720*/  SYNCS.PHASECHK.TRANS64.TRYWAIT P0, [R3+URZ+0xf0], R0 ;  /* 0x0000f000030075a7 */ /* 0x0022a400080011ff */
[----:B--2---:R-:W-:Y:S05]  /*b730*/  @!P0 NANOSLEEP.SYNCS 0x989680 ;  /* 0x009896800000895d */ /* 0x004fea0003900000 */
[----:B------:R-:W2:Y:S02]  /*b740*/  @!P0 SYNCS.PHASECHK.TRANS64 P0, [R3+URZ+0xf0], R0 ;  /* 0x0000f000030085a7 */ /* 0x000ea400080010ff */
[----:B--2---:R-:W-:Y:S05]  /*b750*/  @!P0 BRA `(.L_x_151) ;  /* 0xfffffffc00f08947 */ /* 0x004fea000383ffff */
[----:B------:R-:W-:Y:S05]  /*b760*/  BRA `(.L_x_152) ;  /* 0xffffff7800e87947 */ /* 0x000fea000383ffff */
.L_x_60:
[----:B------:R-:W-:Y:S07]  /*b770*/  MOV R0, UR7 ;  /* 0x0000000700007c02 */ /* 0x000fee0008000f00 */
.L_x_153:
[----:B-1----:R1:W2:Y:S02]  /*b780*/  SYNCS.PHASECHK.TRANS64.TRYWAIT P0, [R0+URZ], R3 ;  /* 0x00000003000075a7 */ /* 0x0022a400080011ff */
[----:B--2---:R-:W-:Y:S05]  /*b790*/  @!P0 NANOSLEEP.SYNCS 0x989680 ;  /* 0x009896800000895d */ /* 0x004fea0003900000 */
[----:B------:R-:W2:Y:S02]  /*b7a0*/  @!P0 SYNCS.PHASECHK.TRANS64 P0, [R0+URZ], R3 ;  /* 0x00000003000085a7 */ /* 0x000ea400080010ff */
[----:B--2---:R-:W-:Y:S05]  /*b7b0*/  @!P0 BRA `(.L_x_153) ;  /* 0xfffffffc00f08947 */ /* 0x004fea000383ffff */
[----:B------:R-:W-:Y:S05]  /*b7c0*/  BRA `(.L_x_59) ;  /* 0xffffff7c00047947 */ /* 0x000fea000383ffff */
.L_x_63:
[----:B------:R-:W-:-:S07]  /*b7d0*/  MOV R0, UR5 ;  /* 0x0000000500007c02 */ /* 0x000fce0008000f00 */
.L_x_154:
[----:B--2---:R2:W3:Y:S02]  /*b7e0*/  SYNCS.PHASECHK.TRANS64.TRYWAIT P0, [R0+URZ], R3 ;  /* 0x00000003000075a7 */ /* 0x0044e400080011ff */
[----:B---3--:R-:W-:Y:S05]  /*b7f0*/  @!P0 NANOSLEEP.SYNCS 0x989680 ;  /* 0x009896800000895d */ /* 0x008fea0003900000 */
[----:B------:R-:W3:Y:S02]  /*b800*/  @!P0 SYNCS.PHASECHK.TRANS64 P0, [R0+URZ], R3 ;  /* 0x00000003000085a7 */ /* 0x000ee400080010ff */
[----:B---3--:R-:W-:Y:S05]  /*b810*/  @!P0 BRA `(.L_x_154) ;  /* 0xfffffffc00f08947 */ /* 0x008fea000383ffff */
[----:B------:R-:W-:Y:S05]  /*b820*/  BRA `(.L_x_155) ;  /* 0xffffff7c00b87947 */ /* 0x000fea000383ffff */
.L_x_64:
[----:B------:R-:W-:-:S07]  /*b830*/  MOV R0, UR7 ;  /* 0x0000000700007c02 */ /* 0x000fce0008000f00 */
.L_x_156:
[----:B--2---:R2:W3:Y:S02]  /*b840*/  SYNCS.PHASECHK.TRANS64.TRYWAIT P0, [R0+URZ], R3 ;  /* 0x00000003000075a7 */ /* 0x0044e400080011ff */
[----:B---3--:R-:W-:Y:S05]  /*b850*/  @!P0 NANOSLEEP.SYNCS 0x989680 ;  /* 0x009896800000895d */ /* 0x008fea0003900000 */
[----:B------:R-:W3:Y:S02]  /*b860*/  @!P0 SYNCS.PHASECHK.TRANS64 P0, [R0+URZ], R3 ;  /* 0x00000003000085a7 */ /* 0x000ee400080010ff */
[----:B---3--:R-:W-:Y:S05]  /*b870*/  @!P0 BRA `(.L_x_156) ;  /* 0xfffffffc00f08947 */ /* 0x008fea000383ffff */
[----:B------:R-:W-:Y:S05]  /*b880*/  BRA `(.L_x_157) ;  /* 0xffffff7c00c47947 */ /* 0x000fea000383ffff */
.L_x_69:
[----:B--2---:R2:W3:Y:S02]  /*b890*/  SYNCS.PHASECHK.TRANS64.TRYWAIT P0, [R0+URZ+0xc0], R3 ;  /* 0x0000c003000075a7 */ /* 0x0044e400080011ff */
[----:B---3--:R-:W-:Y:S05]  /*b8a0*/  @!P0 NANOSLEEP.SYNCS 0x989680 ;  /* 0x009896800000895d */ /* 0x008fea0003900000 */
[----:B------:R-:W3:Y:S02]  /*b8b0*/  @!P0 SYNCS.PHASECHK.TRANS64 P0, [R0+URZ+0xc0], R3 ;  /* 0x0000c003000085a7 */ /* 0x000ee400080010ff */
[----:B---3--:R-:W-:Y:S05]  /*b8c0*/  @!P0 BRA `(.L_x_69) ;  /* 0xfffffffc00f08947 */ /* 0x008fea000383ffff */
[----:B------:R-:W-:Y:S05]  /*b8d0*/  BRA `(.L_x_158) ;  /* 0xffffff8000d07947 */ /* 0x000fea000383ffff */
.L_x_72:
[----:B------:R-:W-:Y:S07]  /*b8e0*/  MOV R0, UR7 ;  /* 0x0000000700007c02 */ /* 0x000fee0008000f00 */
.L_x_159:
[----:B--2---:R2:W3:Y:S02]  /*b8f0*/  SYNCS.PHASECHK.TRANS64.TRYWAIT P0, [R0+URZ+0xb8], R3 ;  /* 0x0000b803000075a7 */ /* 0x0044e400080011ff */
[----:B---3--:R-:W-:Y:S05]  /*b900*/  @!P0 NANOSLEEP.SYNCS 0x989680 ;  /* 0x009896800000895d */ /* 0x008fea0003900000 */
[----:B------:R-:W3:Y:S02]  /*b910*/  @!P0 SYNCS.PHASECHK.TRANS64 P0, [R0+URZ+0xb8], R3 ;  /* 0x0000b803000085a7 */ /* 0x000ee400080010ff */
[----:B---3--:R-:W-:Y:S05]  /*b920*/  @!P0 BRA `(.L_x_159) ;  /* 0xfffffffc00f08947 */ /* 0x008fea000383ffff */
[----:B------:R-:W-:Y:S05]  /*b930*/  BRA `(.L_x_71) ;  /* 0xffffff8400b07947 */ /* 0x000fea000383ffff */
.L_x_75:
[----:B------:R-:W-:Y:S07]  /*b940*/  MOV R3, UR7 ;  /* 0x0000000700037c02 */ /* 0x000fee0008000f00 */
.L_x_160:
[----:B-1----:R1:W2:Y:S02]  /*b950*/  SYNCS.PHASECHK.TRANS64.TRYWAIT P0, [R3+URZ+0x90], R12 ;  /* 0x0000900c030075a7 */ /* 0x0022a400080011ff */
[----:B--2---:R-:W-:Y:S05]  /*b960*/  @!P0 NANOSLEEP.SYNCS 0x989680 ;  /* 0x009896800000895d */ /* 0x004fea0003900000 */
[----:B------:R-:W2:Y:S02]  /*b970*/  @!P0 SYNCS.PHASECHK.TRANS64 P0, [R3+URZ+0x90], R12 ;  /* 0x0000900c030085a7 */ /* 0x000ea400080010ff */
[----:B--2---:R-:W-:Y:S05]  /*b980*/  @!P0 BRA `(.L_x_160) ;  /* 0xfffffffc00f08947 */ /* 0x004fea000383ffff */
[----:B------:R-:W-:Y:S05]  /*b990*/  BRA `(.L_x_161) ;  /* 0xffffff8800287947 */ /* 0x000fea000383ffff */
.L_x_76:
[----:B-1----:R-:W-:Y:S07]  /*b9a0*/  MOV R3, UR7 ;  /* 0x0000000700037c02 */ /* 0x002fee0008000f00 */
.L_x_162:
[----:B-1----:R1:W2:Y:S02]  /*b9b0*/  SYNCS.PHASECHK.TRANS64.TRYWAIT P0, [R3+URZ+0x98], R12 ;  /* 0x0000980c030075a7 */ /* 0x0022a400080011ff */
[----:B--2---:R-:W-:Y:S05]  /*b9c0*/  @!P0 NANOSLEEP.SYNCS 0x989680 ;  /* 0x009896800000895d */ /* 0x004fea0003900000 */
[----:B------:R-:W2:Y:S02]  /*b9d0*/  @!P0 SYNCS.PHASECHK.TRANS64 P0, [R3+URZ+0x98], R12 ;  /* 0x0000980c030085a7 */ /* 0x000ea400080010ff */
[----:B--2---:R-:W-:Y:S05]  /*b9e0*/  @!P0 BRA `(.L_x_162) ;  /* 0xfffffffc00f08947 */ /* 0x004fea000383ffff */
[----:B------:R-:W-:Y:S05]  /*b9f0*/  BRA `(.L_x_163) ;  /* 0xffffff8800647947 */ /* 0x000fea000383ffff */
.L_x_77:
[----:B-1----:R-:W-:Y:S07]  /*ba00*/  MOV R3, UR7 ;  /* 0x0000000700037c02 */ /* 0x002fee0008000f00 */
.L_x_164:
[----:B-1----:R1:W2:Y:S02]  /*ba10*/  SYNCS.PHASECHK.TRANS64.TRYWAIT P0, [R3+URZ+0xa0], R12 ;  /* 0x0000a00c030075a7 */ /* 0x0022a400080011ff */
[----:B--2---:R-:W-:Y:S05]  /*ba20*/  @!P0 NANOSLEEP.SYNCS 0x989680 ;  /* 0x009896800000895d */ /* 0x004fea0003900000 */
[----:B------:R-:W2:Y:S02]  /*ba30*/  @!P0 SYNCS.PHASECHK.TRANS64 P0, [R3+URZ+0xa0], R12 ;  /* 0x0000a00c030085a7 */ /* 0x000ea400080010ff */
[----:B--2---:R-:W-:Y:S05]  /*ba40*/  @!P0 BRA `(.L_x_164) ;  /* 0xfffffffc00f08947 */ /* 0x004fea000383ffff */
[----:B------:R-:W-:Y:S05]  /*ba50*/  BRA `(.L_x_165) ;  /* 0xffffff8800ac7947 */ /* 0x000fea000383ffff */
.L_x_78:
[----:B------:R-:W-:Y:S07]  /*ba60*/  MOV R3, UR7 ;  /* 0x0000000700037c02 */ /* 0x000fee0008000f00 */
.L_x_166:
[----:B-1----:R1:W2:Y:S02]  /*ba70*/  SYNCS.PHASECHK.TRANS64.TRYWAIT P0, [R3+URZ+0xa8], R12 ;  /* 0x0000a80c030075a7 */ /* 0x0022a400080011ff */
[----:B--2---:R-:W-:Y:S05]  /*ba80*/  @!P0 NANOSLEEP.SYNCS 0x989680 ;  /* 0x009896800000895d */ /* 0x004fea0003900000 */
[----:B------:R-:W2:Y:S02]  /*ba90*/  @!P0 SYNCS.PHASECHK.TRANS64 P0, [R3+URZ+0xa8], R12 ;  /* 0x0000a80c030085a7 */ /* 0x000ea400080010ff */
[----:B--2---:R-:W-:Y:S05]  /*baa0*/  @!P0 BRA `(.L_x_166) ;  /* 0xfffffffc00f08947 */ /* 0x004fea000383ffff */
[----:B------:R-:W-:Y:S05]  /*bab0*/  BRA `(.L_x_167) ;  /* 0xffffff8c00347947 */ /* 0x000fea000383ffff */
.L_x_80:
[----:B------:R-:W-:-:S07]  /*bac0*/  MOV R0, UR7 ;  /* 0x0000000700007c02 */ /* 0x000fce0008000f00 */
.L_x_168:
[----:B-1----:R1:W3:Y:S02]  /*bad0*/  SYNCS.PHASECHK.TRANS64.TRYWAIT P0, [R0+URZ+0x90], R3 ;  /* 0x00009003000075a7 */ /* 0x0022e400080011ff */
[----:B---3--:R-:W-:Y:S05]  /*bae0*/  @!P0 NANOSLEEP.SYNCS 0x989680 ;  /* 0x009896800000895d */ /* 0x008fea0003900000 */
[----:B------:R-:W3:Y:S02]  /*baf0*/  @!P0 SYNCS.PHASECHK.TRANS64 P0, [R0+URZ+0x90], R3 ;  /* 0x00009003000085a7 */ /* 0x000ee400080010ff */
[----:B---3--:R-:W-:Y:S05]  /*bb00*/  @!P0 BRA `(.L_x_168) ;  /* 0xfffffffc00f08947 */ /* 0x008fea000383ffff */
[----:B------:R-:W-:Y:S05]  /*bb10*/  BRA `(.L_x_169) ;  /* 0xffffff8c00a47947 */ /* 0x000fea000383ffff */
.L_x_81:
[----:B-1----:R-:W-:-:S07]  /*bb20*/  MOV R0, UR7 ;  /* 0x0000000700007c02 */ /* 0x002fce0008000f00 */
.L_x_170:
[----:B-1----:R1:W3:Y:S02]  /*bb30*/  SYNCS.PHASECHK.TRANS64.TRYWAIT P0, [R0+URZ+0x98], R3 ;  /* 0x00009803000075a7 */ /* 0x0022e400080011ff */
[----:B---3--:R-:W-:Y:S05]  /*bb40*/  @!P0 NANOSLEEP.SYNCS 0x989680 ;  /* 0x009896800000895d */ /* 0x008fea0003900000 */
[----:B------:R-:W3:Y:S02]  /*bb50*/  @!P0 SYNCS.PHASECHK.TRANS64 P0, [R0+URZ+0x98], R3 ;  /* 0x00009803000085a7 */ /* 0x000ee400080010ff */
[----:B---3--:R-:W-:Y:S05]  /*bb60*/  @!P0 BRA `(.L_x_170) ;  /* 0xfffffffc00f08947 */ /* 0x008fea000383ffff */
[----:B------:R-:W-:Y:S05]  /*bb70*/  BRA `(.L_x_171) ;  /* 0xffffff8c00947947 */ /* 0x000fea000383ffff */
.L_x_82:
[----:B-1----:R-:W-:-:S07]  /*bb80*/  MOV R0, UR7 ;  /* 0x0000000700007c02 */ /* 0x002fce0008000f00 */
.L_x_172:
[----:B-1----:R1:W3:Y:S02]  /*bb90*/  SYNCS.PHASECHK.TRANS64.TRYWAIT P0, [R0+URZ+0xa0], R3 ;  /* 0x0000a003000075a7 */ /* 0x0022e400080011ff */
[----:B---3--:R-:W-:Y:S05]  /*bba0*/  @!P0 NANOSLEEP.SYNCS 0x989680 ;  /* 0x009896800000895d */ /* 0x008fea0003900000 */
[----:B------:R-:W3:Y:S02]  /*bbb0*/  @!P0 SYNCS.PHASECHK.TRANS64 P0, [R0+URZ+0xa0], R3 ;  /* 0x0000a003000085a7 */ /* 0x000ee400080010ff */
[----:B---3--:R-:W-:Y:S05]  /*bbc0*/  @!P0 BRA `(.L_x_172) ;  /* 0xfffffffc00f08947 */ /* 0x008fea000383ffff */
[----:B------:R-:W-:Y:S05]  /*bbd0*/  BRA `(.L_x_173) ;  /* 0xffffff8c00847947 */ /* 0x000fea000383ffff */
.L_x_84:
[----:B--2---:R2:W4:Y:S02]  /*bbe0*/  SYNCS.PHASECHK.TRANS64.TRYWAIT P0, [R0+URZ+0xc0], R3 ;  /* 0x0000c003000075a7 */ /* 0x00452400080011ff */
[----:B----4-:R-:W-:Y:S05]  /*bbf0*/  @!P0 NANOSLEEP.SYNCS 0x989680 ;  /* 0x009896800000895d */ /* 0x010fea0003900000 */
[----:B------:R-:W4:Y:S02]  /*bc00*/  @!P0 SYNCS.PHASECHK.TRANS64 P0, [R0+URZ+0xc0], R3 ;  /* 0x0000c003000085a7 */ /* 0x000f2400080010ff */
[----:B----4-:R-:W-:Y:S05]  /*bc10*/  @!P0 BRA `(.L_x_84) ;  /* 0xfffffffc00f08947 */ /* 0x010fea000383ffff */
[----:B------:R-:W-:Y:S05]  /*bc20*/  BRA `(.L_x_174) ;  /* 0xffffff90004c7947 */ /* 0x000fea000383ffff */
.L_x_95:
[----:B-1----:R1:W3:Y:S02]  /*bc30*/  SYNCS.PHASECHK.TRANS64.TRYWAIT P1, [R3+URZ+0x70], R0 ;  /* 0x00007000030075a7 */ /* 0x0022e400080211ff */
[----:B---3--:R-:W-:Y:S05]  /*bc40*/  @!P1 NANOSLEEP.SYNCS 0x989680 ;  /* 0x009896800000995d */ /* 0x008fea0003900000 */
[----:B------:R-:W3:Y:S02]  /*bc50*/  @!P1 SYNCS.PHASECHK.TRANS64 P1, [R3+URZ+0x70], R0 ;  /* 0x00007000030095a7 */ /* 0x000ee400080210ff */
[----:B---3--:R-:W-:Y:S05]  /*bc60*/  @!P1 BRA `(.L_x_95) ;  /* 0xfffffffc00f09947 */ /* 0x008fea000383ffff */
[----:B------:R-:W-:Y:S05]  /*bc70*/  BRA `(.L_x_94) ;  /* 0xffffff9c00707947 */ /* 0x000fea000383ffff */
.L_x_97:
[----:B-1----:R1:W4:Y:S02]  /*bc80*/  SYNCS.PHASECHK.TRANS64.TRYWAIT P0, [R193+URZ+0xe0], R2 ;  /* 0x0000e002c10075a7 */ /* 0x00232400080011ff */
[----:B----4-:R-:W-:Y:S05]  /*bc90*/  @!P0 NANOSLEEP.SYNCS 0x989680 ;  /* 0x009896800000895d */ /* 0x010fea0003900000 */
[----:B------:R-:W4:Y:S02]  /*bca0*/  @!P0 SYNCS.PHASECHK.TRANS64 P0, [R193+URZ+0xe0], R2 ;  /* 0x0000e002c10085a7 */ /* 0x000f2400080010ff */
[----:B----4-:R-:W-:Y:S05]  /*bcb0*/  @!P0 BRA `(.L_x_97) ;  /* 0xfffffffc00f08947 */ /* 0x010fea000383ffff */
[----:B------:R-:W-:Y:S05]  /*bcc0*/  BRA `(.L_x_96) ;  /* 0xffffff9c00cc7947 */ /* 0x000fea000383ffff */
.L_x_106:
[----:B--2---:R2:W3:Y:S02]  /*bcd0*/  SYNCS.PHASECHK.TRANS64.TRYWAIT P0, [R204+URZ+0x70], R3 ;  /* 0x00007003cc0075a7 */ /* 0x0044e400080011ff */
[----:B---3--:R-:W-:Y:S05]  /*bce0*/  @!P0 NANOSLEEP.SYNCS 0x989680 ;  /* 0x009896800000895d */ /* 0x008fea0003900000 */
[----:B------:R-:W3:Y:S02]  /*bcf0*/  @!P0 SYNCS.PHASECHK.TRANS64 P0, [R204+URZ+0x70], R3 ;  /* 0x00007003cc0085a7 */ /* 0x000ee400080010ff */
[----:B---3--:R-:W-:Y:S05]  /*bd00*/  @!P0 BRA `(.L_x_106) ;  /* 0xfffffffc00f08947 */ /* 0x008fea000383ffff */
[----:B------:R-:W-:Y:S05]  /*bd10*/  BRA `(.L_x_105) ;  /* 0xffffffb000d87947 */ /* 0x000fea000383ffff */
.L_x_115:
[----:B--2---:R2:W3:Y:S02]  /*bd20*/  SYNCS.PHASECHK.TRANS64.TRYWAIT P0, [R0+URZ+0x70], R5 ;  /* 0x00007005000075a7 */ /* 0x0044e400080011ff */
[----:B---3--:R-:W-:Y:S05]  /*bd30*/  @!P0 NANOSLEEP.SYNCS 0x989680 ;  /* 0x009896800000895d */ /* 0x008fea0003900000 */
[----:B------:R-:W3:Y:S02]  /*bd40*/  @!P0 SYNCS.PHASECHK.TRANS64 P0, [R0+URZ+0x70], R5 ;  /* 0x00007005000085a7 */ /* 0x000ee400080010ff */
[----:B---3--:R-:W-:Y:S05]  /*bd50*/  @!P0 BRA `(.L_x_115) ;  /* 0xfffffffc00f08947 */ /* 0x008fea000383ffff */
[----:B------:R-:W-:Y:S05]  /*bd60*/  BRA `(.L_x_114) ;  /* 0xffffffc800307947 */ /* 0x000fea000383ffff */
.L_x_124:
[----:B--2---:R2:W3:Y:S02]  /*bd70*/  SYNCS.PHASECHK.TRANS64.TRYWAIT P0, [R0+URZ+0x70], R3 ;  /* 0x00007003000075a7 */ /* 0x0044e400080011ff */
[----:B---3--:R-:W-:Y:S05]  /*bd80*/  @!P0 NANOSLEEP.SYNCS 0x989680 ;  /* 0x009896800000895d */ /* 0x008fea0003900000 */
[----:B------:R-:W3:Y:S02]  /*bd90*/  @!P0 SYNCS.PHASECHK.TRANS64 P0, [R0+URZ+0x70], R3 ;  /* 0x00007003000085a7 */ /* 0x000ee400080010ff */
[----:B---3--:R-:W-:Y:S05]  /*bda0*/  @!P0 BRA `(.L_x_124) ;  /* 0xfffffffc00f08947 */ /* 0x008fea000383ffff */
[----:B------:R-:W-:Y:S05]  /*bdb0*/  BRA `(.L_x_123) ;  /* 0xffffffdc00947947 */ /* 0x000fea000383ffff */
        .weak           $__internal_0_$__cuda_sm10x_tcgen05_guardrail_trap_col_being_dealloced_not_returned_by_alloc
        .type           $__internal_0_$__cuda_sm10x_tcgen05_guardrail_trap_col_being_dealloced_not_returned_by_alloc,@function
        .size           $__internal_0_$__cuda_sm10x_tcgen05_guardrail_trap_col_being_dealloced_not_returned_by_alloc,($__internal_1_$__cuda_sm10x_tcgen05_guardrail_trap_phase_invalid_during_alloc - $__internal_0_$__cuda_sm10x_tcgen05_guardrail_trap_col_being_dealloced_not_returned_by_alloc)
$__internal_0_$__cuda_sm10x_tcgen05_guardrail_trap_col_being_dealloced_not_returned_by_alloc:
[----:B------:R-:W-:Y:S05]  /*bdc0*/  BPT.TRAP 0x1 ;  /* 0x000000040000795c */ /* 0x000fea0000300000 */
[----:B------:R-:W-:-:S04]  /*bdd0*/  HFMA2 R3, -RZ, RZ, 0, 0 ;  /* 0x00000000ff037431 */ /* 0x000fc800000001ff */
[----:B------:R-:W-:Y:S05]  /*bde0*/  RET.REL.NODEC R2 `(_ZN7cutlass13device_kernelINS_4gemm6kernel13GemmUniversalIN4cute5tupleIJiiiiEEENS1_10collective13CollectiveMmaINS1_35MainloopSm100TmaUmmaWarpSpecializedILi7ELi2ELi2ENS5_IJNS4_1CILi1EEESB_SB_EEEEENS5_IJNSA_ILi128EEENSA_ILi256EEENSA_ILi64EEEEEENS_12float_e4m3_tENS5_IJlSB_lEEENS_12float_e5m2_tENS5_IJSB_llEEENS4_8TiledMMAINS4_8MMA_AtomIJNS4_10MMA_TraitsINS4_19SM100_MMA_F8F6F4_SSEJSI_SK_fSE_SF_NS4_17integral_constantINS4_4UMMA5MajorELSS_0EEENSQ_ISS_LSS_1EEENSQ_INSR_7ScaleInELSV_0EEESW_EEEEEENS4_6LayoutISC_NS5_IJNSA_ILi0EEES10_S10_EEEEENS5_IJNS4_10UnderscoreES13_S13_EEEEENS4_13SM90_TMA_LOADENS4_14ComposedLayoutINS4_7SwizzleILi2ELi4ELi3EEENS4_18smem_ptr_flag_bitsILi8EEENSZ_INS5_IJNSA_ILi8EEESG_EEENS5_IJSG_SB_EEEEEEEvNS4_8identityES16_NS17_INS18_ILi3ELi4ELi3EEES1B_NSZ_INS5_IJSE_S1C_EEENS5_IJSB_SE_EEEEEEEvS1H_EENS_8epilogue10collective18CollectiveEpilogueINS1O_23Sm100TmaWarpSpecializedILi4ELi2ELi64ELb0ELb0EEEJSH_NS5_IJNSZ_ISE_SB_EENSZ_ISG_SB_EEEEESI_SJ_SI_SJ_NS1O_6fusion15FusionCallbacksIS1S_NS1W_17LinearCombinationISI_fSI_fLNS_15FloatRoundStyleE2EEESH_S1V_JEEENS4_5SM1004TMEM4LOAD26SM100_TMEM_LOAD_32dp32b64xES16_S1G_NS4_39AutoVectorizingCopyWithAssumedAlignmentILi128EEENS4_14SM90_TMA_STOREES1G_S27_S27_EEEvvEEEEvNT_6ParamsE) ;  /* 0xffffff4002847950 */ /* 0x000fea0003c3ffff */
        .weak           $__internal_1_$__cuda_sm10x_tcgen05_guardrail_trap_phase_invalid_during_alloc
        .type           $__internal_1_$__cuda_sm10x_tcgen05_guardrail_trap_phase_invalid_during_alloc,@function
        .size           $__internal_1_$__cuda_sm10x_tcgen05_guardrail_trap_phase_invalid_during_alloc,($__internal_2_$__cuda_sm10x_tcgen05_guardrail_trap_unallocated_columns_being_dealloced - $__internal_1_$__cuda_sm10x_tcgen05_guardrail_trap_phase_invalid_during_alloc)
$__internal_1_$__cuda_sm10x_tcgen05_guardrail_trap_phase_invalid_during_alloc:
[----:B------:R-:W-:Y:S05]  /*bdf0*/  BPT.TRAP 0x1 ;  /* 0x000000040000795c */ /* 0x000fea0000300000 */
[----:B------:R-:W-:-:S04]  /*be00*/  MOV R3, 0x0 ;  /* 0x0000000000037802 */ /* 0x000fc80000000f00 */
[----:B------:R-:W-:Y:S05]  /*be10*/  RET.REL.NODEC R2 `(_ZN7cutlass13device_kernelINS_4gemm6kernel13GemmUniversalIN4cute5tupleIJiiiiEEENS1_10collective13CollectiveMmaINS1_35MainloopSm100TmaUmmaWarpSpecializedILi7ELi2ELi2ENS5_IJNS4_1CILi1EEESB_SB_EEEEENS5_IJNSA_ILi128EEENSA_ILi256EEENSA_ILi64EEEEEENS_12float_e4m3_tENS5_IJlSB_lEEENS_12float_e5m2_tENS5_IJSB_llEEENS4_8TiledMMAINS4_8MMA_AtomIJNS4_10MMA_TraitsINS4_19SM100_MMA_F8F6F4_SSEJSI_SK_fSE_SF_NS4_17integral_constantINS4_4UMMA5MajorELSS_0EEENSQ_ISS_LSS_1EEENSQ_INSR_7ScaleInELSV_0EEESW_EEEEEENS4_6LayoutISC_NS5_IJNSA_ILi0EEES10_S10_EEEEENS5_IJNS4_10UnderscoreES13_S13_EEEEENS4_13SM90_TMA_LOADENS4_14ComposedLayoutINS4_7SwizzleILi2ELi4ELi3EEENS4_18smem_ptr_flag_bitsILi8EEENSZ_INS5_IJNSA_ILi8EEESG_EEENS5_IJSG_SB_EEEEEEEvNS4_8identityES16_NS17_INS18_ILi3ELi4ELi3EEES1B_NSZ_INS5_IJSE_S1C_EEENS5_IJSB_SE_EEEEEEEvS1H_EENS_8epilogue10collective18CollectiveEpilogueINS1O_23Sm100TmaWarpSpecializedILi4ELi2ELi64ELb0ELb0EEEJSH_NS5_IJNSZ_ISE_SB_EENSZ_ISG_SB_EEEEESI_SJ_SI_SJ_NS1O_6fusion15FusionCallbacksIS1S_NS1W_17LinearCombinationISI_fSI_fLNS_15FloatRoundStyleE2EEESH_S1V_JEEENS4_5SM1004TMEM4LOAD26SM100_TMEM_LOAD_32dp32b64xES16_S1G_NS4_39AutoVectorizingCopyWithAssumedAlignmentILi128EEENS4_14SM90_TMA_STOREES1G_S27_S27_EEEvvEEEEvNT_6ParamsE) ;  /* 0xffffff4002787950 */ /* 0x000fea0003c3ffff */
        .weak           $__internal_2_$__cuda_sm10x_tcgen05_guardrail_trap_unallocated_columns_being_dealloced
        .type           $__internal_2_$__cuda_sm10x_tcgen05_guardrail_trap_unallocated_columns_being_dealloced,@function
        .size           $__internal_2_$__cuda_sm10x_tcgen05_guardrail_trap_unallocated_columns_being_dealloced,(.L_x_176 - $__internal_2_$__cuda_sm10x_tcgen05_guardrail_trap_unallocated_columns_being_dealloced)
$__internal_2_$__cuda_sm10x_tcgen05_guardrail_trap_unallocated_columns_being_dealloced:
[----:B------:R-:W-:Y:S05]  /*be20*/  BPT.TRAP 0x1 ;  /* 0x000000040000795c */ /* 0x000fea0000300000 */
[----:B------:R-:W-:-:S04]  /*be30*/  HFMA2 R3, -RZ, RZ, 0, 0 ;  /* 0x00000000ff037431 */ /* 0x000fc800000001ff */
[----:B------:R-:W-:Y:S05]  /*be40*/  RET.REL.NODEC R2 `(_ZN7cutlass13device_kernelINS_4gemm6kernel13GemmUniversalIN4cute5tupleIJiiiiEEENS1_10collective13CollectiveMmaINS1_35MainloopSm100TmaUmmaWarpSpecializedILi7ELi2ELi2ENS5_IJNS4_1CILi1EEESB_SB_EEEEENS5_IJNSA_ILi128EEENSA_ILi256EEENSA_ILi64EEEEEENS_12float_e4m3_tENS5_IJlSB_lEEENS_12float_e5m2_tENS5_IJSB_llEEENS4_8TiledMMAINS4_8MMA_AtomIJNS4_10MMA_TraitsINS4_19SM100_MMA_F8F6F4_SSEJSI_SK_fSE_SF_NS4_17integral_constantINS4_4UMMA5MajorELSS_0EEENSQ_ISS_LSS_1EEENSQ_INSR_7ScaleInELSV_0EEESW_EEEEEENS4_6LayoutISC_NS5_IJNSA_ILi0EEES10_S10_EEEEENS5_IJNS4_10UnderscoreES13_S13_EEEEENS4_13SM90_TMA_LOADENS4_14ComposedLayoutINS4_7SwizzleILi2ELi4ELi3EEENS4_18smem_ptr_flag_bitsILi8EEENSZ_INS5_IJNSA_ILi8EEESG_EEENS5_IJSG_SB_EEEEEEEvNS4_8identityES16_NS17_INS18_ILi3ELi4ELi3EEES1B_NSZ_INS5_IJSE_S1C_EEENS5_IJSB_SE_EEEEEEEvS1H_EENS_8epilogue10collective18CollectiveEpilogueINS1O_23Sm100TmaWarpSpecializedILi4ELi2ELi64ELb0ELb0EEEJSH_NS5_IJNSZ_ISE_SB_EENSZ_ISG_SB_EEEEESI_SJ_SI_SJ_NS1O_6fusion15FusionCallbacksIS1S_NS1W_17LinearCombinationISI_fSI_fLNS_15FloatRoundStyleE2EEESH_S1V_JEEENS4_5SM1004TMEM4LOAD26SM100_TMEM_LOAD_32dp32b64xES16_S1G_NS4_39AutoVectorizingCopyWithAssumedAlignmentILi128EEENS4_14SM90_TMA_STOREES1G_S27_S27_EEEvvEEEEvNT_6ParamsE) ;  /* 0xffffff40026c7950 */ /* 0x000fea0003c3ffff */
.L_x_175:
[----:B------:R-:W-:-:S00]  /*be50*/  BRA `(.L_x_175) ;  /* 0xfffffffc00fc7947 */ /* 0x000fc0000383ffff */
[----:B------:R-:W-:-:S00]  /*be60*/  NOP ;  /* 0x0000000000007918 */ /* 0x000fc00000000000 */
        /* <DEDUP_REMOVED lines=9> */
.L_x_176:


//--------------------- .nv.global.init           --------------------------
	.section	.nv.global.init,"aw",@progbits
.nv.global.init:
	.type		$str$27,@object
	.size		$str$27,($str$28 - $str$27)
$str$27:
        /*0000*/ 	.byte	0x28, 0x61, 0x64, 0x64, 0x72, 0x65, 0x73, 0x73, 0x20, 0x26, 0x20, 0x6d, 0x61, 0x73, 0x6b, 0x29
        /*0010*/ 	.byte	0x20, 0x3d, 0x3d, 0x20, 0x30, 0x00
	.type		$str$28,@object
	.size		$str$28,($str$26 - $str$28)
$str$28:
        /*0016*/ 	.byte	0x2f, 0x74, 0x6d, 0x70, 0x2f, 0x63, 0x75, 0x74, 0x6c, 0x61, 0x73, 0x73, 0x5f, 0x73, 0x77, 0x65
        /*0026*/ 	.byte	0x65, 0x70, 0x5f, 0x73, 0x72, 0x63, 0x2f, 0x69, 0x6e, 0x63, 0x6c, 0x75, 0x64, 0x65, 0x2f, 0x63
        /*0036*/ 	.byte	0x75, 0x74, 0x65, 0x2f, 0x70, 0x6f, 0x69, 0x6e, 0x74, 0x65, 0x72, 0x5f, 0x66, 0x6c, 0x61, 0x67
        /*0046*/ 	.byte	0x67, 0x65, 0x64, 0x2e, 0x68, 0x70, 0x70, 0x00
	.type		$str$26,@object
	.size		$str$26,($str$25 - $str$26)
$str$26:
        /*004e*/ 	.byte	0x2f, 0x74, 0x6d, 0x70, 0x2f, 0x63, 0x75, 0x74, 0x6c, 0x61, 0x73, 0x73, 0x5f, 0x73, 0x77, 0x65
        /*005e*/ 	.byte	0x65, 0x70, 0x5f, 0x73, 0x72, 0x63, 0x2f, 0x69, 0x6e, 0x63, 0x6c, 0x75, 0x64, 0x65, 0x2f, 0x63
        /*006e*/ 	.byte	0x75, 0x74, 0x65, 0x2f, 0x61, 0x74, 0x6f, 0x6d, 0x2f, 0x63, 0x6f, 0x70, 0x79, 0x5f, 0x74, 0x72
        /*007e*/ 	.byte	0x61, 0x69, 0x74, 0x73, 0x5f, 0x73, 0x6d, 0x31, 0x30, 0x30, 0x2e, 0x68, 0x70, 0x70, 0x00
	.type		$str$25,@object
	.size		$str$25,(__unnamed_1 - $str$25)
$str$25:
        /*008d*/ 	.byte	0x28, 0x28, 0x75, 0x69, 0x6e, 0x74, 0x33, 0x32, 0x5f, 0x74, 0x28, 0x74, 0x68, 0x72, 0x65, 0x61
        /*009d*/ 	.byte	0x64, 0x49, 0x64, 0x78, 0x2e, 0x78, 0x29, 0x20, 0x2f, 0x20, 0x33, 0x32, 0x29, 0x20, 0x25, 0x20
        /*00ad*/ 	.byte	0x34, 0x29, 0x20, 0x3d, 0x3d, 0x20, 0x28, 0x28, 0x28, 0x74, 0x6d, 0x65, 0x6d, 0x5f, 0x61, 0x64
        /*00bd*/ 	.byte	0x64, 0x72, 0x20, 0x3e, 0x3e, 0x20, 0x31, 0x36, 0x29, 0x20, 0x2f, 0x20, 0x33, 0x32, 0x29, 0x20
        /*00cd*/ 	.byte	0x25, 0x20, 0x34, 0x29, 0x00
	.type		__unnamed_1,@object
	.size		__unnamed_1,(__unnamed_2 - __unnamed_1)
__unnamed_1:
        /*00d2*/ 	.byte	0x61, 0x75, 0x74, 0x6f, 0x20, 0x63, 0x75, 0x74, 0x65, 0x3a, 0x3a, 0x61, 0x73, 0x5f, 0x70, 0x6f
        /* <DEDUP_REMOVED lines=24> */
        /*0262*/ 	.byte	0x43, 0x3c, 0x38, 0x31, 0x39, 0x32, 0x3e, 0x3e, 0x3e, 0x3e, 0x5d, 0x00
	.type		__unnamed_2,@object
	.size		__unnamed_2,(__unnamed_3 - __unnamed_2)
__unnamed_2:
        /* <DEDUP_REMOVED lines=26> */
	.type		__unnamed_3,@object
	.size		__unnamed_3,(.L_3 - __unnamed_3)
__unnamed_3:
        /* <DEDUP_REMOVED lines=42> */
        /*06aa*/ 	.byte	0x3e, 0x3e, 0x3e, 0x3e, 0x5d, 0x00
.L_3:


//--------------------- .nv.shared._ZN7cutlass13device_kernelINS_4gemm6kernel13GemmUniversalIN4cute5tupleIJiiiiEEENS1_10collective13CollectiveMmaINS1_35MainloopSm100TmaUmmaWarpSpecializedILi7ELi2ELi2ENS5_IJNS4_1CILi1EEESB_SB_EEEEENS5_IJNSA_ILi128EEENSA_ILi256EEENSA_ILi64EEEEEENS_12float_e4m3_tENS5_IJlSB_lEEENS_12float_e5m2_tENS5_IJSB_llEEENS4_8TiledMMAINS4_8MMA_AtomIJNS4_10MMA_TraitsINS4_19SM100_MMA_F8F6F4_SSEJSI_SK_fSE_SF_NS4_17integral_constantINS4_4UMMA5MajorELSS_0EEENSQ_ISS_LSS_1EEENSQ_INSR_7ScaleInELSV_0EEESW_EEEEEENS4_6LayoutISC_NS5_IJNSA_ILi0EEES10_S10_EEEEENS5_IJNS4_10UnderscoreES13_S13_EEEEENS4_13SM90_TMA_LOADENS4_14ComposedLayoutINS4_7SwizzleILi2ELi4ELi3EEENS4_18smem_ptr_flag_bitsILi8EEENSZ_INS5_IJNSA_ILi8EEESG_EEENS5_IJSG_SB_EEEEEEEvNS4_8identityES16_NS17_INS18_ILi3ELi4ELi3EEES1B_NSZ_INS5_IJSE_S1C_EEENS5_IJSB_SE_EEEEEEEvS1H_EENS_8epilogue10collective18CollectiveEpilogueINS1O_23Sm100TmaWarpSpecializedILi4ELi2ELi64ELb0ELb0EEEJSH_NS5_IJNSZ_ISE_SB_EENSZ_ISG_SB_EEEEESI_SJ_SI_SJ_NS1O_6fusion15FusionCallbacksIS1S_NS1W_17LinearCombinationISI_fSI_fLNS_15FloatRoundStyleE2EEESH_S1V_JEEENS4_5SM1004TMEM4LOAD26SM100_TMEM_LOAD_32dp32b64xES16_S1G_NS4_39AutoVectorizingCopyWithAssumedAlignmentILi128EEENS4_14SM90_TMA_STOREES1G_S27_S27_EEEvvEEEEvNT_6ParamsE --------------------------
	.section	.nv.shared._ZN7cutlass13device_kernelINS_4gemm6kernel13GemmUniversalIN4cute5tupleIJiiiiEEENS1_10collective13CollectiveMmaINS1_35MainloopSm100TmaUmmaWarpSpecializedILi7ELi2ELi2ENS5_IJNS4_1CILi1EEESB_SB_EEEEENS5_IJNSA_ILi128EEENSA_ILi256EEENSA_ILi64EEEEEENS_12float_e4m3_tENS5_IJlSB_lEEENS_12float_e5m2_tENS5_IJSB_llEEENS4_8TiledMMAINS4_8MMA_AtomIJNS4_10MMA_TraitsINS4_19SM100_MMA_F8F6F4_SSEJSI_SK_fSE_SF_NS4_17integral_constantINS4_4UMMA5MajorELSS_0EEENSQ_ISS_LSS_1EEENSQ_INSR_7ScaleInELSV_0EEESW_EEEEEENS4_6LayoutISC_NS5_IJNSA_ILi0EEES10_S10_EEEEENS5_IJNS4_10UnderscoreES13_S13_EEEEENS4_13SM90_TMA_LOADENS4_14ComposedLayoutINS4_7SwizzleILi2ELi4ELi3EEENS4_18smem_ptr_flag_bitsILi8EEENSZ_INS5_IJNSA_ILi8EEESG_EEENS5_IJSG_SB_EEEEEEEvNS4_8identityES16_NS17_INS18_ILi3ELi4ELi3EEES1B_NSZ_INS5_IJSE_S1C_EEENS5_IJSB_SE_EEEEEEEvS1H_EENS_8epilogue10collective18CollectiveEpilogueINS1O_23Sm100TmaWarpSpecializedILi4ELi2ELi64ELb0ELb0EEEJSH_NS5_IJNSZ_ISE_SB_EENSZ_ISG_SB_EEEEESI_SJ_SI_SJ_NS1O_6fusion15FusionCallbacksIS1S_NS1W_17LinearCombinationISI_fSI_fLNS_15FloatRoundStyleE2EEESH_S1V_JEEENS4_5SM1004TMEM4LOAD26SM100_TMEM_LOAD_32dp32b64xES16_S1G_NS4_39AutoVectorizingCopyWithAssumedAlignmentILi128EEENS4_14SM90_TMA_STOREES1G_S27_S27_EEEvvEEEEvNT_6ParamsE,"aw",@nobits
	.sectionflags	@""
	.align	16
	.zero		1024


//--------------------- .nv.shared.reserved.0     --------------------------
	.section	.nv.shared.reserved.0,"aw",@nobits
	.weak		__nv_reservedSMEM_offset_0_alias
	.size		__nv_reservedSMEM_offset_0_alias, 0, 64
	.other		__nv_reservedSMEM_offset_0_alias,@"STO_CUDA_RESERVED_SHARED STV_DEFAULT"
__nv_reservedSMEM_offset_0_alias:
	.zero		0
.nv.shared.reserved.0:
	.zero		64
	.weak		__nv_reservedSMEM_tcgen05_partition
	.type		__nv_reservedSMEM_tcgen05_partition,@object
	.size		__nv_reservedSMEM_tcgen05_partition,(.L_0 - __nv_reservedSMEM_tcgen05_partition)
__nv_reservedSMEM_tcgen05_partition:
	.zero		32
.L_0:


//--------------------- .nv.global                --------------------------
	.section	.nv.global,"aw",@nobits
.nv.global:
	.type		_ZN40_INTERNAL_2cfcc36b_4_k_cu_635ec2d5_173144cute1_E,@object
	.size		_ZN40_INTERNAL_2cfcc36b_4_k_cu_635ec2d5_173144cute1_E,(_ZN40_INTERNAL_2cfcc36b_4_k_cu_635ec2d5_173144cuda3std3__45__cpo6cbeginE - _ZN40_INTERNAL_2cfcc36b_4_k_cu_635ec2d5_173144cute1_E)
_ZN40_INTERNAL_2cfcc36b_4_k_cu_635ec2d5_173144cute1_E:
	.zero		1
	.type		_ZN40_INTERNAL_2cfcc36b_4_k_cu_635ec2d5_173144cuda3std3__45__cpo6cbeginE,@object
	.size		_ZN40_INTERNAL_2cfcc36b_4_k_cu_635ec2d5_173144cuda3std3__45__cpo6cbeginE,(_ZN40_INTERNAL_2cfcc36b_4_k_cu_635ec2d5_173144cuda3std3__48in_placeE - _ZN40_INTERNAL_2cfcc36b_4_k_cu_635ec2d5_173144cuda3std3__45__cpo6cbeginE)
_ZN40_INTERNAL_2cfcc36b_4_k_cu_635ec2d5_173144cuda3std3__45__cpo6cbeginE:
	.zero		1
	.type		_ZN40_INTERNAL_2cfcc36b_4_k_cu_635ec2d5_173144cuda3std3__48in_placeE,@object
	.size		_ZN40_INTERNAL_2cfcc36b_4_k_cu_635ec2d5_173144cuda3std3__48in_placeE,(_ZN40_INTERNAL_2cfcc36b_4_k_cu_635ec2d5_173144cuda3std6ranges3__45__cpo9iter_moveE - _ZN40_INTERNAL_2cfcc36b_4_k_cu_635ec2d5_173144cuda3std3__48in_placeE)
_ZN40_INTERNAL_2cfcc36b_4_k_cu_635ec2d5_173144cuda3std3__48in_placeE:
	.zero		1
	.type		_ZN40_INTERNAL_2cfcc36b_4_k_cu_635ec2d5_173144cuda3std6ranges3__45__cpo9iter_moveE,@object
	.size		_ZN40_INTERNAL_2cfcc36b_4_k_cu_635ec2d5_173144cuda3std6ranges3__45__cpo9iter_moveE,(_ZN40_INTERNAL_2cfcc36b_4_k_cu_635ec2d5_173144cuda3std3__45__cpo5beginE - _ZN40_INTERNAL_2cfcc36b_4_k_cu_635ec2d5_173144cuda3std6ranges3__45__cpo9iter_moveE)
_ZN40_INTERNAL_2cfcc36b_4_k_cu_635ec2d5_173144cuda3std6ranges3__45__cpo9iter_moveE:
	.zero		1
	.type		_ZN40_INTERNAL_2cfcc36b_4_k_cu_635ec2d5_173144cuda3std3__45__cpo5beginE,@object
	.size		_ZN40_INTERNAL_2cfcc36b_4_k_cu_635ec2d5_173144cuda3std3__45__cpo5beginE,(_ZN40_INTERNAL_2cfcc36b_4_k_cu_635ec2d5_173144cuda3std3__442_GLOBAL__N__2cfcc36b_4_k_cu_635ec2d5_173146ignoreE - _ZN40_INTERNAL_2cfcc36b_4_k_cu_635ec2d5_173144cuda3std3__45__cpo5beginE)
_ZN40_INTERNAL_2cfcc36b_4_k_cu_635ec2d5_173144cuda3std3__45__cpo5beginE:
	.zero		1
	.type		_ZN40_INTERNAL_2cfcc36b_4_k_cu_635ec2d5_173144cuda3std3__442_GLOBAL__N__2cfcc36b_4_k_cu_635ec2d5_173146ignoreE,@object
	.size		_ZN40_INTERNAL_2cfcc36b_4_k_cu_635ec2d5_173144cuda3std3__442_GLOBAL__N__2cfcc36b_4_k_cu_635ec2d5_173146ignoreE,(_ZN40_INTERNAL_2cfcc36b_4_k_cu_635ec2d5_173144cute7productE - _ZN40_INTERNAL_2cfcc36b_4_k_cu_635ec2d5_173144cuda3std3__442_GLOBAL__N__2cfcc36b_4_k_cu_635ec2d5_173146ignoreE)
_ZN40_INTERNAL_2cfcc36b_4_k_cu_635ec2d5_173144cuda3std3__442_GLOBAL__N__2cfcc36b_4_k_cu_635ec2d5_173146ignoreE:
	.zero		1
	.type		_ZN40_INTERNAL_2cfcc36b_4_k_cu_635ec2d5_173144cute7productE,@object
	.size		_ZN40_INTERNAL_2cfcc36b_4_k_cu_635ec2d5_173144cute7productE,(_ZN40_INTERNAL_2cfcc36b_4_k_cu_635ec2d5_173144cuda3std3__45__cpo3endE - _ZN40_INTERNAL_2cfcc36b_4_k_cu_635ec2d5_173144cute7productE)
_ZN40_INTERNAL_2cfcc36b_4_k_cu_635ec2d5_173144cute7productE:
	.zero		1
	.type		_ZN40_INTERNAL_2cfcc36b_4_k_cu_635ec2d5_173144cuda3std3__45__cpo3endE,@object
	.size		_ZN40_INTERNAL_2cfcc36b_4_k_cu_635ec2d5_173144cuda3std3__45__cpo3endE,(_ZN40_INTERNAL_2cfcc36b_4_k_cu_635ec2d5_173144cuda3std3__419piecewise_constructE - _ZN40_INTERNAL_2cfcc36b_4_k_cu_635ec2d5_173144cuda3std3__45__cpo3endE)
_ZN40_INTERNAL_2cfcc36b_4_k_cu_635ec2d5_173144cuda3std3__45__cpo3endE:
	.zero		1
	.type		_ZN40_INTERNAL_2cfcc36b_4_k_cu_635ec2d5_173144cuda3std3__419piecewise_constructE,@object
	.size		_ZN40_INTERNAL_2cfcc36b_4_k_cu_635ec2d5_173144cuda3std3__419piecewise_constructE,(_ZN40_INTERNAL_2cfcc36b_4_k_cu_635ec2d5_173144cuda3std3__45__cpo4cendE - _ZN40_INTERNAL_2cfcc36b_4_k_cu_635ec2d5_173144cuda3std3__419piecewise_constructE)
_ZN40_INTERNAL_2cfcc36b_4_k_cu_635ec2d5_173144cuda3std3__419piecewise_constructE:
	.zero		1
	.type		_ZN40_INTERNAL_2cfcc36b_4_k_cu_635ec2d5_173144cuda3std3__45__cpo4cendE,@object
	.size		_ZN40_INTERNAL_2cfcc36b_4_k_cu_635ec2d5_173144cuda3std3__45__cpo4cendE,(_ZN40_INTERNAL_2cfcc36b_4_k_cu_635ec2d5_173144cuda3std6ranges3__45__cpo4swapE - _ZN40_INTERNAL_2cfcc36b_4_k_cu_635ec2d5_173144cuda3std3__45__cpo4cendE)
_ZN40_INTERNAL_2cfcc36b_4_k_cu_635ec2d5_173144cuda3std3__45__cpo4cendE:
	.zero		1
	.type		_ZN40_INTERNAL_2cfcc36b_4_k_cu_635ec2d5_173144cuda3std6ranges3__45__cpo4swapE,@object
	.size		_ZN40_INTERNAL_2cfcc36b_4_k_cu_635ec2d5_173144cuda3std6ranges3__45__cpo4swapE,(.L_11 - _ZN40_INTERNAL_2cfcc36b_4_k_cu_635ec2d5_173144cuda3std6ranges3__45__cpo4swapE)
_ZN40_INTERNAL_2cfcc36b_4_k_cu_635ec2d5_173144cuda3std6ranges3__45__cpo4swapE:
	.zero		1
.L_11:


//--------------------- .nv.constant0._ZN7cutlass13device_kernelINS_4gemm6kernel13GemmUniversalIN4cute5tupleIJiiiiEEENS1_10collective13CollectiveMmaINS1_35MainloopSm100TmaUmmaWarpSpecializedILi7ELi2ELi2ENS5_IJNS4_1CILi1EEESB_SB_EEEEENS5_IJNSA_ILi128EEENSA_ILi256EEENSA_ILi64EEEEEENS_12float_e4m3_tENS5_IJlSB_lEEENS_12float_e5m2_tENS5_IJSB_llEEENS4_8TiledMMAINS4_8MMA_AtomIJNS4_10MMA_TraitsINS4_19SM100_MMA_F8F6F4_SSEJSI_SK_fSE_SF_NS4_17integral_constantINS4_4UMMA5MajorELSS_0EEENSQ_ISS_LSS_1EEENSQ_INSR_7ScaleInELSV_0EEESW_EEEEEENS4_6LayoutISC_NS5_IJNSA_ILi0EEES10_S10_EEEEENS5_IJNS4_10UnderscoreES13_S13_EEEEENS4_13SM90_TMA_LOADENS4_14ComposedLayoutINS4_7SwizzleILi2ELi4ELi3EEENS4_18smem_ptr_flag_bitsILi8EEENSZ_INS5_IJNSA_ILi8EEESG_EEENS5_IJSG_SB_EEEEEEEvNS4_8identityES16_NS17_INS18_ILi3ELi4ELi3EEES1B_NSZ_INS5_IJSE_S1C_EEENS5_IJSB_SE_EEEEEEEvS1H_EENS_8epilogue10collective18CollectiveEpilogueINS1O_23Sm100TmaWarpSpecializedILi4ELi2ELi64ELb0ELb0EEEJSH_NS5_IJNSZ_ISE_SB_EENSZ_ISG_SB_EEEEESI_SJ_SI_SJ_NS1O_6fusion15FusionCallbacksIS1S_NS1W_17LinearCombinationISI_fSI_fLNS_15FloatRoundStyleE2EEESH_S1V_JEEENS4_5SM1004TMEM4LOAD26SM100_TMEM_LOAD_32dp32b64xES16_S1G_NS4_39AutoVectorizingCopyWithAssumedAlignmentILi128EEENS4_14SM90_TMA_STOREES1G_S27_S27_EEEvvEEEEvNT_6ParamsE --------------------------
	.section	.nv.constant0._ZN7cutlass13device_kernelINS_4gemm6kernel13GemmUniversalIN4cute5tupleIJiiiiEEENS1_10collective13CollectiveMmaINS1_35MainloopSm100TmaUmmaWarpSpecializedILi7ELi2ELi2ENS5_IJNS4_1CILi1EEESB_SB_EEEEENS5_IJNSA_ILi128EEENSA_ILi256EEENSA_ILi64EEEEEENS_12float_e4m3_tENS5_IJlSB_lEEENS_12float_e5m2_tENS5_IJSB_llEEENS4_8TiledMMAINS4_8MMA_AtomIJNS4_10MMA_TraitsINS4_19SM100_MMA_F8F6F4_SSEJSI_SK_fSE_SF_NS4_17integral_constantINS4_4UMMA5MajorELSS_0EEENSQ_ISS_LSS_1EEENSQ_INSR_7ScaleInELSV_0EEESW_EEEEEENS4_6LayoutISC_NS5_IJNSA_ILi0EEES10_S10_EEEEENS5_IJNS4_10UnderscoreES13_S13_EEEEENS4_13SM90_TMA_LOADENS4_14ComposedLayoutINS4_7SwizzleILi2ELi4ELi3EEENS4_18smem_ptr_flag_bitsILi8EEENSZ_INS5_IJNSA_ILi8EEESG_EEENS5_IJSG_SB_EEEEEEEvNS4_8identityES16_NS17_INS18_ILi3ELi4ELi3EEES1B_NSZ_INS5_IJSE_S1C_EEENS5_IJSB_SE_EEEEEEEvS1H_EENS_8epilogue10collective18CollectiveEpilogueINS1O_23Sm100TmaWarpSpecializedILi4ELi2ELi64ELb0ELb0EEEJSH_NS5_IJNSZ_ISE_SB_EENSZ_ISG_SB_EEEEESI_SJ_SI_SJ_NS1O_6fusion15FusionCallbacksIS1S_NS1W_17LinearCombinationISI_fSI_fLNS_15FloatRoundStyleE2EEESH_S1V_JEEENS4_5SM1004TMEM4LOAD26SM100_TMEM_LOAD_32dp32b64xES16_S1G_NS4_39AutoVectorizingCopyWithAssumedAlignmentILi128EEENS4_14SM90_TMA_STOREES1G_S27_S27_EEEvvEEEEvNT_6ParamsE,"a",@progbits
	.sectionflags	@""
	.align	4
.nv.constant0._ZN7cutlass13device_kernelINS_4gemm6kernel13GemmUniversalIN4cute5tupleIJiiiiEEENS1_10collective13CollectiveMmaINS1_35MainloopSm100TmaUmmaWarpSpecializedILi7ELi2ELi2ENS5_IJNS4_1CILi1EEESB_SB_EEEEENS5_IJNSA_ILi128EEENSA_ILi256EEENSA_ILi64EEEEEENS_12float_e4m3_tENS5_IJlSB_lEEENS_12float_e5m2_tENS5_IJSB_llEEENS4_8TiledMMAINS4_8MMA_AtomIJNS4_10MMA_TraitsINS4_19SM100_MMA_F8F6F4_SSEJSI_SK_fSE_SF_NS4_17integral_constantINS4_4UMMA5MajorELSS_0EEENSQ_ISS_LSS_1EEENSQ_INSR_7ScaleInELSV_0EEESW_EEEEEENS4_6LayoutISC_NS5_IJNSA_ILi0EEES10_S10_EEEEENS5_IJNS4_10UnderscoreES13_S13_EEEEENS4_13SM90_TMA_LOADENS4_14ComposedLayoutINS4_7SwizzleILi2ELi4ELi3EEENS4_18smem_ptr_flag_bitsILi8EEENSZ_INS5_IJNSA_ILi8EEESG_EEENS5_IJSG_SB_EEEEEEEvNS4_8identityES16_NS17_INS18_ILi3ELi4ELi3EEES1B_NSZ_INS5_IJSE_S1C_EEENS5_IJSB_SE_EEEEEEEvS1H_EENS_8epilogue10collective18CollectiveEpilogueINS1O_23Sm100TmaWarpSpecializedILi4ELi2ELi64ELb0ELb0EEEJSH_NS5_IJNSZ_ISE_SB_EENSZ_ISG_SB_EEEEESI_SJ_SI_SJ_NS1O_6fusion15FusionCallbacksIS1S_NS1W_17LinearCombinationISI_fSI_fLNS_15FloatRoundStyleE2EEESH_S1V_JEEENS4_5SM1004TMEM4LOAD26SM100_TMEM_LOAD_32dp32b64xES16_S1G_NS4_39AutoVectorizingCopyWithAssumedAlignmentILi128EEENS4_14SM90_TMA_STOREES1G_S27_S27_EEEvvEEEEvNT_6ParamsE:
	.zero		2944


//--------------------- SYMBOLS --------------------------

	.type		.nv.reservedSmem.offset0,@object
	.size		.nv.reservedSmem.offset0,0x4
	.type		.nv.reservedSmem.cap,@object
	.size		.nv.reservedSmem.cap,0x4
	.type		__assertfail,@function
